//
// Generated by NVIDIA NVVM Compiler
//
// Compiler Build ID: CL-36424714
// Cuda compilation tools, release 13.0, V13.0.88
// Based on NVVM 20.0.0
//

.version 9.0
.target sm_100
.address_size 64

	// .globl	convert_f32_to_fp8_e4m3_kernel
// _ZZ20fp8_gemm_e4m3_kernelE2As has been demoted
// _ZZ20fp8_gemm_e4m3_kernelE2Bs has been demoted
// _ZZ24fp8_gemm_e4m3_f16_kernelE2As has been demoted
// _ZZ24fp8_gemm_e4m3_f16_kernelE2Bs has been demoted
// _ZZ19fp8_f16_gemm_kernelE2As has been demoted
// _ZZ19fp8_f16_gemm_kernelE2Bs has been demoted
.extern .shared .align 16 .b8 sdata[];

.visible .entry convert_f32_to_fp8_e4m3_kernel(
	.param .u64 .ptr .align 1 convert_f32_to_fp8_e4m3_kernel_param_0,
	.param .u64 .ptr .align 1 convert_f32_to_fp8_e4m3_kernel_param_1,
	.param .u32 convert_f32_to_fp8_e4m3_kernel_param_2
)
{
	.reg .pred 	%p<10>;
	.reg .b16 	%rs<9>;
	.reg .b32 	%r<26>;
	.reg .b32 	%f<5>;
	.reg .b64 	%rd<9>;

	ld.param.u64 	%rd1, [convert_f32_to_fp8_e4m3_kernel_param_0];
	ld.param.u64 	%rd2, [convert_f32_to_fp8_e4m3_kernel_param_1];
	ld.param.u32 	%r5, [convert_f32_to_fp8_e4m3_kernel_param_2];
	mov.u32 	%r6, %ctaid.x;
	mov.u32 	%r7, %ntid.x;
	mov.u32 	%r8, %tid.x;
	mad.lo.s32 	%r1, %r6, %r7, %r8;
	setp.ge.u32 	%p1, %r1, %r5;
	@%p1 bra 	$L__BB0_8;
	cvta.to.global.u64 	%rd3, %rd2;
	mul.wide.u32 	%rd4, %r1, 4;
	add.s64 	%rd5, %rd3, %rd4;
	ld.global.nc.f32 	%f1, [%rd5];
	abs.f32 	%f2, %f1;
	setp.nan.f32 	%p2, %f2, %f2;
	mov.b16 	%rs8, 127;
	@%p2 bra 	$L__BB0_7;
	setp.gt.f32 	%p3, %f1, 0f43E00000;
	selp.f32 	%f3, 0f43E00000, %f1, %p3;
	setp.lt.f32 	%p4, %f3, 0fC3E00000;
	selp.f32 	%f4, 0fC3E00000, %f3, %p4;
	mov.b32 	%r9, %f4;
	shr.u32 	%r2, %r9, 31;
	shr.u32 	%r10, %r9, 23;
	and.b32  	%r3, %r10, 255;
	and.b32  	%r4, %r9, 8388607;
	or.b32  	%r11, %r3, %r4;
	setp.ne.s32 	%p5, %r11, 0;
	@%p5 bra 	$L__BB0_4;
	cvt.u16.u32 	%rs7, %r2;
	shl.b16 	%rs8, %rs7, 7;
	bra.uni 	$L__BB0_7;
$L__BB0_4:
	setp.gt.u32 	%p6, %r3, 120;
	@%p6 bra 	$L__BB0_6;
	cvt.u16.u32 	%rs6, %r2;
	shl.b16 	%rs8, %rs6, 7;
	bra.uni 	$L__BB0_7;
$L__BB0_6:
	setp.gt.u32 	%p7, %r3, 134;
	min.u32 	%r12, %r3, 135;
	add.s32 	%r13, %r12, 8;
	add.s32 	%r14, %r4, 524288;
	shr.u32 	%r15, %r14, 20;
	selp.b32 	%r16, 7, %r15, %p7;
	setp.gt.u32 	%p8, %r16, 7;
	add.s32 	%r17, %r12, 9;
	setp.gt.u32 	%p9, %r3, 133;
	selp.b32 	%r18, 15, %r17, %p9;
	selp.b32 	%r19, 7, 0, %p9;
	selp.b32 	%r20, %r18, %r13, %p8;
	selp.b32 	%r21, %r19, %r16, %p8;
	shl.b32 	%r22, %r2, 7;
	shl.b32 	%r23, %r20, 3;
	or.b32  	%r24, %r21, %r22;
	or.b32  	%r25, %r24, %r23;
	cvt.u16.u32 	%rs8, %r25;
$L__BB0_7:
	cvt.u64.u32 	%rd6, %r1;
	cvta.to.global.u64 	%rd7, %rd1;
	add.s64 	%rd8, %rd7, %rd6;
	st.global.u8 	[%rd8], %rs8;
$L__BB0_8:
	ret;

}
	// .globl	convert_fp8_e4m3_to_f32_kernel
.visible .entry convert_fp8_e4m3_to_f32_kernel(
	.param .u64 .ptr .align 1 convert_fp8_e4m3_to_f32_kernel_param_0,
	.param .u64 .ptr .align 1 convert_fp8_e4m3_to_f32_kernel_param_1,
	.param .u32 convert_fp8_e4m3_to_f32_kernel_param_2
)
{
	.reg .pred 	%p<5>;
	.reg .b16 	%rs<11>;
	.reg .b32 	%r<14>;
	.reg .b32 	%f<6>;
	.reg .b64 	%rd<9>;

	ld.param.u64 	%rd1, [convert_fp8_e4m3_to_f32_kernel_param_0];
	ld.param.u64 	%rd2, [convert_fp8_e4m3_to_f32_kernel_param_1];
	ld.param.u32 	%r2, [convert_fp8_e4m3_to_f32_kernel_param_2];
	mov.u32 	%r3, %ctaid.x;
	mov.u32 	%r4, %ntid.x;
	mov.u32 	%r5, %tid.x;
	mad.lo.s32 	%r1, %r3, %r4, %r5;
	setp.ge.u32 	%p1, %r1, %r2;
	@%p1 bra 	$L__BB1_6;
	cvta.to.global.u64 	%rd3, %rd2;
	cvt.u64.u32 	%rd4, %r1;
	add.s64 	%rd5, %rd3, %rd4;
	ld.global.nc.u8 	%rs4, [%rd5];
	cvt.u16.u8 	%rs5, %rs4;
	cvt.s16.s8 	%rs1, %rs5;
	shr.u16 	%rs6, %rs5, 3;
	and.b16  	%rs2, %rs6, 15;
	and.b16  	%rs3, %rs5, 7;
	or.b16  	%rs7, %rs2, %rs3;
	setp.ne.s16 	%p2, %rs7, 0;
	@%p2 bra 	$L__BB1_3;
	setp.gt.s16 	%p4, %rs1, -1;
	selp.f32 	%f5, 0f00000000, 0f80000000, %p4;
	bra.uni 	$L__BB1_5;
$L__BB1_3:
	and.b16  	%rs8, %rs1, 127;
	setp.eq.s16 	%p3, %rs8, 127;
	mov.f32 	%f5, 0f7FC00000;
	@%p3 bra 	$L__BB1_5;
	add.s16 	%rs9, %rs2, 120;
	cvt.u32.u16 	%r6, %rs9;
	cvt.u32.u16 	%r7, %rs3;
	shl.b32 	%r8, %r7, 20;
	shr.u16 	%rs10, %rs1, 7;
	cvt.u32.u16 	%r9, %rs10;
	shl.b32 	%r10, %r9, 31;
	shl.b32 	%r11, %r6, 23;
	or.b32  	%r12, %r11, %r10;
	or.b32  	%r13, %r12, %r8;
	mov.b32 	%f5, %r13;
$L__BB1_5:
	cvta.to.global.u64 	%rd6, %rd1;
	mul.wide.u32 	%rd7, %r1, 4;
	add.s64 	%rd8, %rd6, %rd7;
	st.global.f32 	[%rd8], %f5;
$L__BB1_6:
	ret;

}
	// .globl	convert_f32_to_fp8_e5m2_kernel
.visible .entry convert_f32_to_fp8_e5m2_kernel(
	.param .u64 .ptr .align 1 convert_f32_to_fp8_e5m2_kernel_param_0,
	.param .u64 .ptr .align 1 convert_f32_to_fp8_e5m2_kernel_param_1,
	.param .u32 convert_f32_to_fp8_e5m2_kernel_param_2
)
{
	.reg .pred 	%p<12>;
	.reg .b16 	%rs<16>;
	.reg .b32 	%r<25>;
	.reg .b32 	%f<5>;
	.reg .b64 	%rd<9>;

	ld.param.u64 	%rd1, [convert_f32_to_fp8_e5m2_kernel_param_0];
	ld.param.u64 	%rd2, [convert_f32_to_fp8_e5m2_kernel_param_1];
	ld.param.u32 	%r10, [convert_f32_to_fp8_e5m2_kernel_param_2];
	mov.u32 	%r11, %ctaid.x;
	mov.u32 	%r12, %ntid.x;
	mov.u32 	%r13, %tid.x;
	mad.lo.s32 	%r1, %r11, %r12, %r13;
	setp.ge.u32 	%p1, %r1, %r10;
	@%p1 bra 	$L__BB2_15;
	cvta.to.global.u64 	%rd3, %rd2;
	mul.wide.u32 	%rd4, %r1, 4;
	add.s64 	%rd5, %rd3, %rd4;
	ld.global.nc.f32 	%f1, [%rd5];
	abs.f32 	%f2, %f1;
	setp.nan.f32 	%p2, %f2, %f2;
	mov.b16 	%rs15, 127;
	@%p2 bra 	$L__BB2_14;
	setp.neu.f32 	%p3, %f2, 0f7F800000;
	@%p3 bra 	$L__BB2_4;
	setp.gt.f32 	%p4, %f1, 0f00000000;
	selp.b16 	%rs15, 124, -4, %p4;
	bra.uni 	$L__BB2_14;
$L__BB2_4:
	setp.gt.f32 	%p5, %f1, 0f47600000;
	selp.f32 	%f3, 0f47600000, %f1, %p5;
	setp.lt.f32 	%p6, %f3, 0fC7600000;
	selp.f32 	%f4, 0fC7600000, %f3, %p6;
	mov.b32 	%r14, %f4;
	shr.u32 	%r2, %r14, 31;
	shr.u32 	%r15, %r14, 23;
	and.b32  	%r3, %r15, 255;
	and.b32  	%r4, %r14, 8388607;
	or.b32  	%r16, %r3, %r4;
	setp.ne.s32 	%p7, %r16, 0;
	@%p7 bra 	$L__BB2_6;
	cvt.u16.u32 	%rs14, %r2;
	shl.b16 	%rs15, %rs14, 7;
	bra.uni 	$L__BB2_14;
$L__BB2_6:
	setp.gt.u32 	%p8, %r3, 112;
	@%p8 bra 	$L__BB2_8;
	cvt.u16.u32 	%rs13, %r2;
	shl.b16 	%rs15, %rs13, 7;
	bra.uni 	$L__BB2_14;
$L__BB2_8:
	setp.lt.u32 	%p9, %r3, 143;
	@%p9 bra 	$L__BB2_10;
	cvt.u16.u32 	%rs11, %r2;
	shl.b16 	%rs12, %rs11, 7;
	or.b16  	%rs15, %rs12, 124;
	bra.uni 	$L__BB2_14;
$L__BB2_10:
	add.s32 	%r17, %r4, 1048576;
	shr.u32 	%r24, %r17, 21;
	setp.lt.u32 	%p10, %r4, 7340032;
	add.s32 	%r23, %r3, -112;
	@%p10 bra 	$L__BB2_13;
	add.s32 	%r23, %r3, -111;
	setp.ne.s32 	%p11, %r3, 142;
	mov.b32 	%r24, 0;
	@%p11 bra 	$L__BB2_13;
	cvt.u16.u32 	%rs9, %r2;
	shl.b16 	%rs10, %rs9, 7;
	or.b16  	%rs15, %rs10, 124;
	bra.uni 	$L__BB2_14;
$L__BB2_13:
	shl.b32 	%r19, %r2, 7;
	shl.b32 	%r20, %r23, 2;
	or.b32  	%r21, %r20, %r19;
	or.b32  	%r22, %r21, %r24;
	cvt.u16.u32 	%rs15, %r22;
$L__BB2_14:
	cvt.u64.u32 	%rd6, %r1;
	cvta.to.global.u64 	%rd7, %rd1;
	add.s64 	%rd8, %rd7, %rd6;
	st.global.u8 	[%rd8], %rs15;
$L__BB2_15:
	ret;

}
	// .globl	convert_fp8_e5m2_to_f32_kernel
.visible .entry convert_fp8_e5m2_to_f32_kernel(
	.param .u64 .ptr .align 1 convert_fp8_e5m2_to_f32_kernel_param_0,
	.param .u64 .ptr .align 1 convert_fp8_e5m2_to_f32_kernel_param_1,
	.param .u32 convert_fp8_e5m2_to_f32_kernel_param_2
)
{
	.reg .pred 	%p<11>;
	.reg .b16 	%rs<10>;
	.reg .b32 	%r<14>;
	.reg .b32 	%f<7>;
	.reg .b64 	%rd<9>;

	ld.param.u64 	%rd1, [convert_fp8_e5m2_to_f32_kernel_param_0];
	ld.param.u64 	%rd2, [convert_fp8_e5m2_to_f32_kernel_param_1];
	ld.param.u32 	%r2, [convert_fp8_e5m2_to_f32_kernel_param_2];
	mov.u32 	%r3, %ctaid.x;
	mov.u32 	%r4, %ntid.x;
	mov.u32 	%r5, %tid.x;
	mad.lo.s32 	%r1, %r3, %r4, %r5;
	setp.ge.u32 	%p1, %r1, %r2;
	@%p1 bra 	$L__BB3_8;
	cvta.to.global.u64 	%rd3, %rd2;
	cvt.u64.u32 	%rd4, %r1;
	add.s64 	%rd5, %rd3, %rd4;
	ld.global.nc.u8 	%rs4, [%rd5];
	cvt.u16.u8 	%rs5, %rs4;
	cvt.s16.s8 	%rs1, %rs5;
	shr.u16 	%rs6, %rs5, 2;
	and.b16  	%rs2, %rs6, 31;
	and.b16  	%rs3, %rs5, 3;
	or.b16  	%rs7, %rs2, %rs3;
	setp.ne.s16 	%p2, %rs7, 0;
	@%p2 bra 	$L__BB3_3;
	setp.gt.s16 	%p10, %rs1, -1;
	selp.f32 	%f6, 0f00000000, 0f80000000, %p10;
	bra.uni 	$L__BB3_7;
$L__BB3_3:
	setp.ne.s16 	%p3, %rs2, 31;
	setp.ne.s16 	%p4, %rs3, 0;
	or.pred  	%p5, %p4, %p3;
	@%p5 bra 	$L__BB3_5;
	setp.gt.s16 	%p9, %rs1, -1;
	selp.f32 	%f6, 0f7F800000, 0fFF800000, %p9;
	bra.uni 	$L__BB3_7;
$L__BB3_5:
	setp.eq.s16 	%p6, %rs2, 31;
	setp.ne.s16 	%p7, %rs3, 0;
	and.pred  	%p8, %p7, %p6;
	mov.f32 	%f6, 0f7FC00000;
	@%p8 bra 	$L__BB3_7;
	add.s16 	%rs8, %rs2, 112;
	cvt.u32.u16 	%r6, %rs8;
	cvt.u32.u16 	%r7, %rs3;
	shl.b32 	%r8, %r7, 21;
	shr.u16 	%rs9, %rs1, 7;
	cvt.u32.u16 	%r9, %rs9;
	shl.b32 	%r10, %r9, 31;
	shl.b32 	%r11, %r6, 23;
	or.b32  	%r12, %r11, %r10;
	or.b32  	%r13, %r12, %r8;
	mov.b32 	%f6, %r13;
$L__BB3_7:
	cvta.to.global.u64 	%rd6, %rd1;
	mul.wide.u32 	%rd7, %r1, 4;
	add.s64 	%rd8, %rd6, %rd7;
	st.global.f32 	[%rd8], %f6;
$L__BB3_8:
	ret;

}
	// .globl	convert_f16_to_fp8_e4m3_kernel
.visible .entry convert_f16_to_fp8_e4m3_kernel(
	.param .u64 .ptr .align 1 convert_f16_to_fp8_e4m3_kernel_param_0,
	.param .u64 .ptr .align 1 convert_f16_to_fp8_e4m3_kernel_param_1,
	.param .u32 convert_f16_to_fp8_e4m3_kernel_param_2
)
{
	.reg .pred 	%p<10>;
	.reg .b16 	%rs<10>;
	.reg .b32 	%r<26>;
	.reg .b32 	%f<6>;
	.reg .b64 	%rd<9>;

	ld.param.u64 	%rd1, [convert_f16_to_fp8_e4m3_kernel_param_0];
	ld.param.u64 	%rd2, [convert_f16_to_fp8_e4m3_kernel_param_1];
	ld.param.u32 	%r5, [convert_f16_to_fp8_e4m3_kernel_param_2];
	mov.u32 	%r6, %ctaid.x;
	mov.u32 	%r7, %ntid.x;
	mov.u32 	%r8, %tid.x;
	mad.lo.s32 	%r1, %r6, %r7, %r8;
	setp.ge.u32 	%p1, %r1, %r5;
	@%p1 bra 	$L__BB4_8;
	cvta.to.global.u64 	%rd3, %rd2;
	mul.wide.u32 	%rd4, %r1, 2;
	add.s64 	%rd5, %rd3, %rd4;
	ld.global.nc.u16 	%rs5, [%rd5];
	// begin inline asm
	{  cvt.f32.f16 %f2, %rs5;}

	// end inline asm
	abs.f32 	%f3, %f2;
	setp.nan.f32 	%p2, %f3, %f3;
	mov.b16 	%rs9, 127;
	@%p2 bra 	$L__BB4_7;
	setp.gt.f32 	%p3, %f2, 0f43E00000;
	selp.f32 	%f4, 0f43E00000, %f2, %p3;
	setp.lt.f32 	%p4, %f4, 0fC3E00000;
	selp.f32 	%f5, 0fC3E00000, %f4, %p4;
	mov.b32 	%r9, %f5;
	shr.u32 	%r2, %r9, 31;
	shr.u32 	%r10, %r9, 23;
	and.b32  	%r3, %r10, 255;
	and.b32  	%r4, %r9, 8388607;
	or.b32  	%r11, %r3, %r4;
	setp.ne.s32 	%p5, %r11, 0;
	@%p5 bra 	$L__BB4_4;
	cvt.u16.u32 	%rs8, %r2;
	shl.b16 	%rs9, %rs8, 7;
	bra.uni 	$L__BB4_7;
$L__BB4_4:
	setp.gt.u32 	%p6, %r3, 120;
	@%p6 bra 	$L__BB4_6;
	cvt.u16.u32 	%rs7, %r2;
	shl.b16 	%rs9, %rs7, 7;
	bra.uni 	$L__BB4_7;
$L__BB4_6:
	setp.gt.u32 	%p7, %r3, 134;
	min.u32 	%r12, %r3, 135;
	add.s32 	%r13, %r12, 8;
	add.s32 	%r14, %r4, 524288;
	shr.u32 	%r15, %r14, 20;
	selp.b32 	%r16, 7, %r15, %p7;
	setp.gt.u32 	%p8, %r16, 7;
	add.s32 	%r17, %r12, 9;
	setp.gt.u32 	%p9, %r3, 133;
	selp.b32 	%r18, 15, %r17, %p9;
	selp.b32 	%r19, 7, 0, %p9;
	selp.b32 	%r20, %r18, %r13, %p8;
	selp.b32 	%r21, %r19, %r16, %p8;
	shl.b32 	%r22, %r2, 7;
	shl.b32 	%r23, %r20, 3;
	or.b32  	%r24, %r21, %r22;
	or.b32  	%r25, %r24, %r23;
	cvt.u16.u32 	%rs9, %r25;
$L__BB4_7:
	cvt.u64.u32 	%rd6, %r1;
	cvta.to.global.u64 	%rd7, %rd1;
	add.s64 	%rd8, %rd7, %rd6;
	st.global.u8 	[%rd8], %rs9;
$L__BB4_8:
	ret;

}
	// .globl	convert_fp8_e4m3_to_f16_kernel
.visible .entry convert_fp8_e4m3_to_f16_kernel(
	.param .u64 .ptr .align 1 convert_fp8_e4m3_to_f16_kernel_param_0,
	.param .u64 .ptr .align 1 convert_fp8_e4m3_to_f16_kernel_param_1,
	.param .u32 convert_fp8_e4m3_to_f16_kernel_param_2
)
{
	.reg .pred 	%p<5>;
	.reg .b16 	%rs<12>;
	.reg .b32 	%r<14>;
	.reg .b32 	%f<7>;
	.reg .b64 	%rd<9>;

	ld.param.u64 	%rd1, [convert_fp8_e4m3_to_f16_kernel_param_0];
	ld.param.u64 	%rd2, [convert_fp8_e4m3_to_f16_kernel_param_1];
	ld.param.u32 	%r2, [convert_fp8_e4m3_to_f16_kernel_param_2];
	mov.u32 	%r3, %ctaid.x;
	mov.u32 	%r4, %ntid.x;
	mov.u32 	%r5, %tid.x;
	mad.lo.s32 	%r1, %r3, %r4, %r5;
	setp.ge.u32 	%p1, %r1, %r2;
	@%p1 bra 	$L__BB5_6;
	cvta.to.global.u64 	%rd3, %rd2;
	cvt.u64.u32 	%rd4, %r1;
	add.s64 	%rd5, %rd3, %rd4;
	ld.global.nc.u8 	%rs4, [%rd5];
	cvt.u16.u8 	%rs5, %rs4;
	cvt.s16.s8 	%rs1, %rs5;
	shr.u16 	%rs6, %rs5, 3;
	and.b16  	%rs2, %rs6, 15;
	and.b16  	%rs3, %rs5, 7;
	or.b16  	%rs7, %rs2, %rs3;
	setp.ne.s16 	%p2, %rs7, 0;
	@%p2 bra 	$L__BB5_3;
	setp.gt.s16 	%p4, %rs1, -1;
	selp.f32 	%f6, 0f00000000, 0f80000000, %p4;
	bra.uni 	$L__BB5_5;
$L__BB5_3:
	and.b16  	%rs8, %rs1, 127;
	setp.eq.s16 	%p3, %rs8, 127;
	mov.f32 	%f6, 0f7FC00000;
	@%p3 bra 	$L__BB5_5;
	add.s16 	%rs9, %rs2, 120;
	cvt.u32.u16 	%r6, %rs9;
	cvt.u32.u16 	%r7, %rs3;
	shl.b32 	%r8, %r7, 20;
	shr.u16 	%rs10, %rs1, 7;
	cvt.u32.u16 	%r9, %rs10;
	shl.b32 	%r10, %r9, 31;
	shl.b32 	%r11, %r6, 23;
	or.b32  	%r12, %r11, %r10;
	or.b32  	%r13, %r12, %r8;
	mov.b32 	%f6, %r13;
$L__BB5_5:
	// begin inline asm
	{  cvt.rn.f16.f32 %rs11, %f6;}

	// end inline asm
	cvta.to.global.u64 	%rd6, %rd1;
	mul.wide.u32 	%rd7, %r1, 2;
	add.s64 	%rd8, %rd6, %rd7;
	st.global.u16 	[%rd8], %rs11;
$L__BB5_6:
	ret;

}
	// .globl	convert_f16_to_fp8_e5m2_kernel
.visible .entry convert_f16_to_fp8_e5m2_kernel(
	.param .u64 .ptr .align 1 convert_f16_to_fp8_e5m2_kernel_param_0,
	.param .u64 .ptr .align 1 convert_f16_to_fp8_e5m2_kernel_param_1,
	.param .u32 convert_f16_to_fp8_e5m2_kernel_param_2
)
{
	.reg .pred 	%p<12>;
	.reg .b16 	%rs<17>;
	.reg .b32 	%r<25>;
	.reg .b32 	%f<6>;
	.reg .b64 	%rd<9>;

	ld.param.u64 	%rd1, [convert_f16_to_fp8_e5m2_kernel_param_0];
	ld.param.u64 	%rd2, [convert_f16_to_fp8_e5m2_kernel_param_1];
	ld.param.u32 	%r10, [convert_f16_to_fp8_e5m2_kernel_param_2];
	mov.u32 	%r11, %ctaid.x;
	mov.u32 	%r12, %ntid.x;
	mov.u32 	%r13, %tid.x;
	mad.lo.s32 	%r1, %r11, %r12, %r13;
	setp.ge.u32 	%p1, %r1, %r10;
	@%p1 bra 	$L__BB6_15;
	cvta.to.global.u64 	%rd3, %rd2;
	mul.wide.u32 	%rd4, %r1, 2;
	add.s64 	%rd5, %rd3, %rd4;
	ld.global.nc.u16 	%rs8, [%rd5];
	// begin inline asm
	{  cvt.f32.f16 %f3, %rs8;}

	// end inline asm
	abs.f32 	%f2, %f3;
	setp.nan.f32 	%p2, %f2, %f2;
	mov.b16 	%rs16, 127;
	@%p2 bra 	$L__BB6_14;
	setp.neu.f32 	%p3, %f2, 0f7F800000;
	@%p3 bra 	$L__BB6_4;
	setp.gt.f32 	%p4, %f3, 0f00000000;
	selp.b16 	%rs16, 124, -4, %p4;
	bra.uni 	$L__BB6_14;
$L__BB6_4:
	setp.gt.f32 	%p5, %f3, 0f47600000;
	selp.f32 	%f4, 0f47600000, %f3, %p5;
	setp.lt.f32 	%p6, %f4, 0fC7600000;
	selp.f32 	%f5, 0fC7600000, %f4, %p6;
	mov.b32 	%r14, %f5;
	shr.u32 	%r2, %r14, 31;
	shr.u32 	%r15, %r14, 23;
	and.b32  	%r3, %r15, 255;
	and.b32  	%r4, %r14, 8388607;
	or.b32  	%r16, %r3, %r4;
	setp.ne.s32 	%p7, %r16, 0;
	@%p7 bra 	$L__BB6_6;
	cvt.u16.u32 	%rs15, %r2;
	shl.b16 	%rs16, %rs15, 7;
	bra.uni 	$L__BB6_14;
$L__BB6_6:
	setp.gt.u32 	%p8, %r3, 112;
	@%p8 bra 	$L__BB6_8;
	cvt.u16.u32 	%rs14, %r2;
	shl.b16 	%rs16, %rs14, 7;
	bra.uni 	$L__BB6_14;
$L__BB6_8:
	setp.lt.u32 	%p9, %r3, 143;
	@%p9 bra 	$L__BB6_10;
	cvt.u16.u32 	%rs12, %r2;
	shl.b16 	%rs13, %rs12, 7;
	or.b16  	%rs16, %rs13, 124;
	bra.uni 	$L__BB6_14;
$L__BB6_10:
	add.s32 	%r17, %r4, 1048576;
	shr.u32 	%r24, %r17, 21;
	setp.lt.u32 	%p10, %r4, 7340032;
	add.s32 	%r23, %r3, -112;
	@%p10 bra 	$L__BB6_13;
	add.s32 	%r23, %r3, -111;
	setp.ne.s32 	%p11, %r3, 142;
	mov.b32 	%r24, 0;
	@%p11 bra 	$L__BB6_13;
	cvt.u16.u32 	%rs10, %r2;
	shl.b16 	%rs11, %rs10, 7;
	or.b16  	%rs16, %rs11, 124;
	bra.uni 	$L__BB6_14;
$L__BB6_13:
	shl.b32 	%r19, %r2, 7;
	shl.b32 	%r20, %r23, 2;
	or.b32  	%r21, %r20, %r19;
	or.b32  	%r22, %r21, %r24;
	cvt.u16.u32 	%rs16, %r22;
$L__BB6_14:
	cvt.u64.u32 	%rd6, %r1;
	cvta.to.global.u64 	%rd7, %rd1;
	add.s64 	%rd8, %rd7, %rd6;
	st.global.u8 	[%rd8], %rs16;
$L__BB6_15:
	ret;

}
	// .globl	convert_fp8_e5m2_to_f16_kernel
.visible .entry convert_fp8_e5m2_to_f16_kernel(
	.param .u64 .ptr .align 1 convert_fp8_e5m2_to_f16_kernel_param_0,
	.param .u64 .ptr .align 1 convert_fp8_e5m2_to_f16_kernel_param_1,
	.param .u32 convert_fp8_e5m2_to_f16_kernel_param_2
)
{
	.reg .pred 	%p<11>;
	.reg .b16 	%rs<11>;
	.reg .b32 	%r<14>;
	.reg .b32 	%f<8>;
	.reg .b64 	%rd<9>;

	ld.param.u64 	%rd1, [convert_fp8_e5m2_to_f16_kernel_param_0];
	ld.param.u64 	%rd2, [convert_fp8_e5m2_to_f16_kernel_param_1];
	ld.param.u32 	%r2, [convert_fp8_e5m2_to_f16_kernel_param_2];
	mov.u32 	%r3, %ctaid.x;
	mov.u32 	%r4, %ntid.x;
	mov.u32 	%r5, %tid.x;
	mad.lo.s32 	%r1, %r3, %r4, %r5;
	setp.ge.u32 	%p1, %r1, %r2;
	@%p1 bra 	$L__BB7_8;
	cvta.to.global.u64 	%rd3, %rd2;
	cvt.u64.u32 	%rd4, %r1;
	add.s64 	%rd5, %rd3, %rd4;
	ld.global.nc.u8 	%rs4, [%rd5];
	cvt.u16.u8 	%rs5, %rs4;
	cvt.s16.s8 	%rs1, %rs5;
	shr.u16 	%rs6, %rs5, 2;
	and.b16  	%rs2, %rs6, 31;
	and.b16  	%rs3, %rs5, 3;
	or.b16  	%rs7, %rs2, %rs3;
	setp.ne.s16 	%p2, %rs7, 0;
	@%p2 bra 	$L__BB7_3;
	setp.gt.s16 	%p10, %rs1, -1;
	selp.f32 	%f7, 0f00000000, 0f80000000, %p10;
	bra.uni 	$L__BB7_7;
$L__BB7_3:
	setp.ne.s16 	%p3, %rs2, 31;
	setp.ne.s16 	%p4, %rs3, 0;
	or.pred  	%p5, %p4, %p3;
	@%p5 bra 	$L__BB7_5;
	setp.gt.s16 	%p9, %rs1, -1;
	selp.f32 	%f7, 0f7F800000, 0fFF800000, %p9;
	bra.uni 	$L__BB7_7;
$L__BB7_5:
	setp.eq.s16 	%p6, %rs2, 31;
	setp.ne.s16 	%p7, %rs3, 0;
	and.pred  	%p8, %p7, %p6;
	mov.f32 	%f7, 0f7FC00000;
	@%p8 bra 	$L__BB7_7;
	add.s16 	%rs8, %rs2, 112;
	cvt.u32.u16 	%r6, %rs8;
	cvt.u32.u16 	%r7, %rs3;
	shl.b32 	%r8, %r7, 21;
	shr.u16 	%rs9, %rs1, 7;
	cvt.u32.u16 	%r9, %rs9;
	shl.b32 	%r10, %r9, 31;
	shl.b32 	%r11, %r6, 23;
	or.b32  	%r12, %r11, %r10;
	or.b32  	%r13, %r12, %r8;
	mov.b32 	%f7, %r13;
$L__BB7_7:
	// begin inline asm
	{  cvt.rn.f16.f32 %rs10, %f7;}

	// end inline asm
	cvta.to.global.u64 	%rd6, %rd1;
	mul.wide.u32 	%rd7, %r1, 2;
	add.s64 	%rd8, %rd6, %rd7;
	st.global.u16 	[%rd8], %rs10;
$L__BB7_8:
	ret;

}
	// .globl	convert_bf16_to_fp8_e4m3_kernel
.visible .entry convert_bf16_to_fp8_e4m3_kernel(
	.param .u64 .ptr .align 1 convert_bf16_to_fp8_e4m3_kernel_param_0,
	.param .u64 .ptr .align 1 convert_bf16_to_fp8_e4m3_kernel_param_1,
	.param .u32 convert_bf16_to_fp8_e4m3_kernel_param_2
)
{
	.reg .pred 	%p<10>;
	.reg .b16 	%rs<10>;
	.reg .b32 	%r<26>;
	.reg .b32 	%f<6>;
	.reg .b64 	%rd<9>;

	ld.param.u64 	%rd1, [convert_bf16_to_fp8_e4m3_kernel_param_0];
	ld.param.u64 	%rd2, [convert_bf16_to_fp8_e4m3_kernel_param_1];
	ld.param.u32 	%r5, [convert_bf16_to_fp8_e4m3_kernel_param_2];
	mov.u32 	%r6, %ctaid.x;
	mov.u32 	%r7, %ntid.x;
	mov.u32 	%r8, %tid.x;
	mad.lo.s32 	%r1, %r6, %r7, %r8;
	setp.ge.u32 	%p1, %r1, %r5;
	@%p1 bra 	$L__BB8_8;
	cvta.to.global.u64 	%rd3, %rd2;
	mul.wide.u32 	%rd4, %r1, 2;
	add.s64 	%rd5, %rd3, %rd4;
	ld.global.nc.u16 	%rs5, [%rd5];
	// begin inline asm
	{ cvt.f32.bf16 %f2, %rs5;}

	// end inline asm
	abs.f32 	%f3, %f2;
	setp.nan.f32 	%p2, %f3, %f3;
	mov.b16 	%rs9, 127;
	@%p2 bra 	$L__BB8_7;
	setp.gt.f32 	%p3, %f2, 0f43E00000;
	selp.f32 	%f4, 0f43E00000, %f2, %p3;
	setp.lt.f32 	%p4, %f4, 0fC3E00000;
	selp.f32 	%f5, 0fC3E00000, %f4, %p4;
	mov.b32 	%r9, %f5;
	shr.u32 	%r2, %r9, 31;
	shr.u32 	%r10, %r9, 23;
	and.b32  	%r3, %r10, 255;
	and.b32  	%r4, %r9, 8388607;
	or.b32  	%r11, %r3, %r4;
	setp.ne.s32 	%p5, %r11, 0;
	@%p5 bra 	$L__BB8_4;
	cvt.u16.u32 	%rs8, %r2;
	shl.b16 	%rs9, %rs8, 7;
	bra.uni 	$L__BB8_7;
$L__BB8_4:
	setp.gt.u32 	%p6, %r3, 120;
	@%p6 bra 	$L__BB8_6;
	cvt.u16.u32 	%rs7, %r2;
	shl.b16 	%rs9, %rs7, 7;
	bra.uni 	$L__BB8_7;
$L__BB8_6:
	setp.gt.u32 	%p7, %r3, 134;
	min.u32 	%r12, %r3, 135;
	add.s32 	%r13, %r12, 8;
	add.s32 	%r14, %r4, 524288;
	shr.u32 	%r15, %r14, 20;
	selp.b32 	%r16, 7, %r15, %p7;
	setp.gt.u32 	%p8, %r16, 7;
	add.s32 	%r17, %r12, 9;
	setp.gt.u32 	%p9, %r3, 133;
	selp.b32 	%r18, 15, %r17, %p9;
	selp.b32 	%r19, 7, 0, %p9;
	selp.b32 	%r20, %r18, %r13, %p8;
	selp.b32 	%r21, %r19, %r16, %p8;
	shl.b32 	%r22, %r2, 7;
	shl.b32 	%r23, %r20, 3;
	or.b32  	%r24, %r21, %r22;
	or.b32  	%r25, %r24, %r23;
	cvt.u16.u32 	%rs9, %r25;
$L__BB8_7:
	cvt.u64.u32 	%rd6, %r1;
	cvta.to.global.u64 	%rd7, %rd1;
	add.s64 	%rd8, %rd7, %rd6;
	st.global.u8 	[%rd8], %rs9;
$L__BB8_8:
	ret;

}
	// .globl	convert_fp8_e4m3_to_bf16_kernel
.visible .entry convert_fp8_e4m3_to_bf16_kernel(
	.param .u64 .ptr .align 1 convert_fp8_e4m3_to_bf16_kernel_param_0,
	.param .u64 .ptr .align 1 convert_fp8_e4m3_to_bf16_kernel_param_1,
	.param .u32 convert_fp8_e4m3_to_bf16_kernel_param_2
)
{
	.reg .pred 	%p<5>;
	.reg .b16 	%rs<12>;
	.reg .b32 	%r<14>;
	.reg .b32 	%f<7>;
	.reg .b64 	%rd<9>;

	ld.param.u64 	%rd1, [convert_fp8_e4m3_to_bf16_kernel_param_0];
	ld.param.u64 	%rd2, [convert_fp8_e4m3_to_bf16_kernel_param_1];
	ld.param.u32 	%r2, [convert_fp8_e4m3_to_bf16_kernel_param_2];
	mov.u32 	%r3, %ctaid.x;
	mov.u32 	%r4, %ntid.x;
	mov.u32 	%r5, %tid.x;
	mad.lo.s32 	%r1, %r3, %r4, %r5;
	setp.ge.u32 	%p1, %r1, %r2;
	@%p1 bra 	$L__BB9_6;
	cvta.to.global.u64 	%rd3, %rd2;
	cvt.u64.u32 	%rd4, %r1;
	add.s64 	%rd5, %rd3, %rd4;
	ld.global.nc.u8 	%rs4, [%rd5];
	cvt.u16.u8 	%rs5, %rs4;
	cvt.s16.s8 	%rs1, %rs5;
	shr.u16 	%rs6, %rs5, 3;
	and.b16  	%rs2, %rs6, 15;
	and.b16  	%rs3, %rs5, 7;
	or.b16  	%rs7, %rs2, %rs3;
	setp.ne.s16 	%p2, %rs7, 0;
	@%p2 bra 	$L__BB9_3;
	setp.gt.s16 	%p4, %rs1, -1;
	selp.f32 	%f6, 0f00000000, 0f80000000, %p4;
	bra.uni 	$L__BB9_5;
$L__BB9_3:
	and.b16  	%rs8, %rs1, 127;
	setp.eq.s16 	%p3, %rs8, 127;
	mov.f32 	%f6, 0f7FC00000;
	@%p3 bra 	$L__BB9_5;
	add.s16 	%rs9, %rs2, 120;
	cvt.u32.u16 	%r6, %rs9;
	cvt.u32.u16 	%r7, %rs3;
	shl.b32 	%r8, %r7, 20;
	shr.u16 	%rs10, %rs1, 7;
	cvt.u32.u16 	%r9, %rs10;
	shl.b32 	%r10, %r9, 31;
	shl.b32 	%r11, %r6, 23;
	or.b32  	%r12, %r11, %r10;
	or.b32  	%r13, %r12, %r8;
	mov.b32 	%f6, %r13;
$L__BB9_5:
	// begin inline asm
	{  cvt.rn.bf16.f32 %rs11, %f6;}

	// end inline asm
	cvta.to.global.u64 	%rd6, %rd1;
	mul.wide.u32 	%rd7, %r1, 2;
	add.s64 	%rd8, %rd6, %rd7;
	st.global.u16 	[%rd8], %rs11;
$L__BB9_6:
	ret;

}
	// .globl	convert_f32_to_f16_kernel
.visible .entry convert_f32_to_f16_kernel(
	.param .u64 .ptr .align 1 convert_f32_to_f16_kernel_param_0,
	.param .u64 .ptr .align 1 convert_f32_to_f16_kernel_param_1,
	.param .u32 convert_f32_to_f16_kernel_param_2
)
{
	.reg .pred 	%p<2>;
	.reg .b16 	%rs<2>;
	.reg .b32 	%r<6>;
	.reg .b32 	%f<2>;
	.reg .b64 	%rd<9>;

	ld.param.u64 	%rd1, [convert_f32_to_f16_kernel_param_0];
	ld.param.u64 	%rd2, [convert_f32_to_f16_kernel_param_1];
	ld.param.u32 	%r2, [convert_f32_to_f16_kernel_param_2];
	mov.u32 	%r3, %ctaid.x;
	mov.u32 	%r4, %ntid.x;
	mov.u32 	%r5, %tid.x;
	mad.lo.s32 	%r1, %r3, %r4, %r5;
	setp.ge.u32 	%p1, %r1, %r2;
	@%p1 bra 	$L__BB10_2;
	cvta.to.global.u64 	%rd3, %rd2;
	cvta.to.global.u64 	%rd4, %rd1;
	mul.wide.u32 	%rd5, %r1, 4;
	add.s64 	%rd6, %rd3, %rd5;
	ld.global.nc.f32 	%f1, [%rd6];
	// begin inline asm
	{  cvt.rn.f16.f32 %rs1, %f1;}

	// end inline asm
	mul.wide.u32 	%rd7, %r1, 2;
	add.s64 	%rd8, %rd4, %rd7;
	st.global.u16 	[%rd8], %rs1;
$L__BB10_2:
	ret;

}
	// .globl	convert_f16_to_f32_kernel
.visible .entry convert_f16_to_f32_kernel(
	.param .u64 .ptr .align 1 convert_f16_to_f32_kernel_param_0,
	.param .u64 .ptr .align 1 convert_f16_to_f32_kernel_param_1,
	.param .u32 convert_f16_to_f32_kernel_param_2
)
{
	.reg .pred 	%p<2>;
	.reg .b16 	%rs<2>;
	.reg .b32 	%r<6>;
	.reg .b32 	%f<2>;
	.reg .b64 	%rd<9>;

	ld.param.u64 	%rd1, [convert_f16_to_f32_kernel_param_0];
	ld.param.u64 	%rd2, [convert_f16_to_f32_kernel_param_1];
	ld.param.u32 	%r2, [convert_f16_to_f32_kernel_param_2];
	mov.u32 	%r3, %ctaid.x;
	mov.u32 	%r4, %ntid.x;
	mov.u32 	%r5, %tid.x;
	mad.lo.s32 	%r1, %r3, %r4, %r5;
	setp.ge.u32 	%p1, %r1, %r2;
	@%p1 bra 	$L__BB11_2;
	cvta.to.global.u64 	%rd3, %rd2;
	cvta.to.global.u64 	%rd4, %rd1;
	mul.wide.u32 	%rd5, %r1, 2;
	add.s64 	%rd6, %rd3, %rd5;
	ld.global.nc.u16 	%rs1, [%rd6];
	// begin inline asm
	{  cvt.f32.f16 %f1, %rs1;}

	// end inline asm
	mul.wide.u32 	%rd7, %r1, 4;
	add.s64 	%rd8, %rd4, %rd7;
	st.global.f32 	[%rd8], %f1;
$L__BB11_2:
	ret;

}
	// .globl	convert_f32_to_bf16_kernel
.visible .entry convert_f32_to_bf16_kernel(
	.param .u64 .ptr .align 1 convert_f32_to_bf16_kernel_param_0,
	.param .u64 .ptr .align 1 convert_f32_to_bf16_kernel_param_1,
	.param .u32 convert_f32_to_bf16_kernel_param_2
)
{
	.reg .pred 	%p<2>;
	.reg .b16 	%rs<2>;
	.reg .b32 	%r<6>;
	.reg .b32 	%f<2>;
	.reg .b64 	%rd<9>;

	ld.param.u64 	%rd1, [convert_f32_to_bf16_kernel_param_0];
	ld.param.u64 	%rd2, [convert_f32_to_bf16_kernel_param_1];
	ld.param.u32 	%r2, [convert_f32_to_bf16_kernel_param_2];
	mov.u32 	%r3, %ctaid.x;
	mov.u32 	%r4, %ntid.x;
	mov.u32 	%r5, %tid.x;
	mad.lo.s32 	%r1, %r3, %r4, %r5;
	setp.ge.u32 	%p1, %r1, %r2;
	@%p1 bra 	$L__BB12_2;
	cvta.to.global.u64 	%rd3, %rd2;
	cvta.to.global.u64 	%rd4, %rd1;
	mul.wide.u32 	%rd5, %r1, 4;
	add.s64 	%rd6, %rd3, %rd5;
	ld.global.nc.f32 	%f1, [%rd6];
	// begin inline asm
	{  cvt.rn.bf16.f32 %rs1, %f1;}

	// end inline asm
	mul.wide.u32 	%rd7, %r1, 2;
	add.s64 	%rd8, %rd4, %rd7;
	st.global.u16 	[%rd8], %rs1;
$L__BB12_2:
	ret;

}
	// .globl	convert_bf16_to_f32_kernel
.visible .entry convert_bf16_to_f32_kernel(
	.param .u64 .ptr .align 1 convert_bf16_to_f32_kernel_param_0,
	.param .u64 .ptr .align 1 convert_bf16_to_f32_kernel_param_1,
	.param .u32 convert_bf16_to_f32_kernel_param_2
)
{
	.reg .pred 	%p<2>;
	.reg .b16 	%rs<2>;
	.reg .b32 	%r<6>;
	.reg .b32 	%f<2>;
	.reg .b64 	%rd<9>;

	ld.param.u64 	%rd1, [convert_bf16_to_f32_kernel_param_0];
	ld.param.u64 	%rd2, [convert_bf16_to_f32_kernel_param_1];
	ld.param.u32 	%r2, [convert_bf16_to_f32_kernel_param_2];
	mov.u32 	%r3, %ctaid.x;
	mov.u32 	%r4, %ntid.x;
	mov.u32 	%r5, %tid.x;
	mad.lo.s32 	%r1, %r3, %r4, %r5;
	setp.ge.u32 	%p1, %r1, %r2;
	@%p1 bra 	$L__BB13_2;
	cvta.to.global.u64 	%rd3, %rd2;
	cvta.to.global.u64 	%rd4, %rd1;
	mul.wide.u32 	%rd5, %r1, 2;
	add.s64 	%rd6, %rd3, %rd5;
	ld.global.nc.u16 	%rs1, [%rd6];
	// begin inline asm
	{ cvt.f32.bf16 %f1, %rs1;}

	// end inline asm
	mul.wide.u32 	%rd7, %r1, 4;
	add.s64 	%rd8, %rd4, %rd7;
	st.global.f32 	[%rd8], %f1;
$L__BB13_2:
	ret;

}
	// .globl	convert_f16_to_bf16_kernel
.visible .entry convert_f16_to_bf16_kernel(
	.param .u64 .ptr .align 1 convert_f16_to_bf16_kernel_param_0,
	.param .u64 .ptr .align 1 convert_f16_to_bf16_kernel_param_1,
	.param .u32 convert_f16_to_bf16_kernel_param_2
)
{
	.reg .pred 	%p<2>;
	.reg .b16 	%rs<3>;
	.reg .b32 	%r<6>;
	.reg .b32 	%f<3>;
	.reg .b64 	%rd<8>;

	ld.param.u64 	%rd1, [convert_f16_to_bf16_kernel_param_0];
	ld.param.u64 	%rd2, [convert_f16_to_bf16_kernel_param_1];
	ld.param.u32 	%r2, [convert_f16_to_bf16_kernel_param_2];
	mov.u32 	%r3, %ctaid.x;
	mov.u32 	%r4, %ntid.x;
	mov.u32 	%r5, %tid.x;
	mad.lo.s32 	%r1, %r3, %r4, %r5;
	setp.ge.u32 	%p1, %r1, %r2;
	@%p1 bra 	$L__BB14_2;
	cvta.to.global.u64 	%rd3, %rd2;
	cvta.to.global.u64 	%rd4, %rd1;
	mul.wide.u32 	%rd5, %r1, 2;
	add.s64 	%rd6, %rd3, %rd5;
	ld.global.nc.u16 	%rs1, [%rd6];
	// begin inline asm
	{  cvt.f32.f16 %f1, %rs1;}

	// end inline asm
	// begin inline asm
	{  cvt.rn.bf16.f32 %rs2, %f1;}

	// end inline asm
	add.s64 	%rd7, %rd4, %rd5;
	st.global.u16 	[%rd7], %rs2;
$L__BB14_2:
	ret;

}
	// .globl	convert_bf16_to_f16_kernel
.visible .entry convert_bf16_to_f16_kernel(
	.param .u64 .ptr .align 1 convert_bf16_to_f16_kernel_param_0,
	.param .u64 .ptr .align 1 convert_bf16_to_f16_kernel_param_1,
	.param .u32 convert_bf16_to_f16_kernel_param_2
)
{
	.reg .pred 	%p<2>;
	.reg .b16 	%rs<3>;
	.reg .b32 	%r<6>;
	.reg .b32 	%f<3>;
	.reg .b64 	%rd<8>;

	ld.param.u64 	%rd1, [convert_bf16_to_f16_kernel_param_0];
	ld.param.u64 	%rd2, [convert_bf16_to_f16_kernel_param_1];
	ld.param.u32 	%r2, [convert_bf16_to_f16_kernel_param_2];
	mov.u32 	%r3, %ctaid.x;
	mov.u32 	%r4, %ntid.x;
	mov.u32 	%r5, %tid.x;
	mad.lo.s32 	%r1, %r3, %r4, %r5;
	setp.ge.u32 	%p1, %r1, %r2;
	@%p1 bra 	$L__BB15_2;
	cvta.to.global.u64 	%rd3, %rd2;
	cvta.to.global.u64 	%rd4, %rd1;
	mul.wide.u32 	%rd5, %r1, 2;
	add.s64 	%rd6, %rd3, %rd5;
	ld.global.nc.u16 	%rs1, [%rd6];
	// begin inline asm
	{ cvt.f32.bf16 %f1, %rs1;}

	// end inline asm
	// begin inline asm
	{  cvt.rn.f16.f32 %rs2, %f1;}

	// end inline asm
	add.s64 	%rd7, %rd4, %rd5;
	st.global.u16 	[%rd7], %rs2;
$L__BB15_2:
	ret;

}
	// .globl	convert_f32_to_fp8_e4m3_scaled_kernel
.visible .entry convert_f32_to_fp8_e4m3_scaled_kernel(
	.param .u64 .ptr .align 1 convert_f32_to_fp8_e4m3_scaled_kernel_param_0,
	.param .u64 .ptr .align 1 convert_f32_to_fp8_e4m3_scaled_kernel_param_1,
	.param .f32 convert_f32_to_fp8_e4m3_scaled_kernel_param_2,
	.param .u32 convert_f32_to_fp8_e4m3_scaled_kernel_param_3
)
{
	.reg .pred 	%p<10>;
	.reg .b16 	%rs<9>;
	.reg .b32 	%r<26>;
	.reg .b32 	%f<7>;
	.reg .b64 	%rd<9>;

	ld.param.u64 	%rd1, [convert_f32_to_fp8_e4m3_scaled_kernel_param_0];
	ld.param.u64 	%rd2, [convert_f32_to_fp8_e4m3_scaled_kernel_param_1];
	ld.param.f32 	%f2, [convert_f32_to_fp8_e4m3_scaled_kernel_param_2];
	ld.param.u32 	%r5, [convert_f32_to_fp8_e4m3_scaled_kernel_param_3];
	mov.u32 	%r6, %ctaid.x;
	mov.u32 	%r7, %ntid.x;
	mov.u32 	%r8, %tid.x;
	mad.lo.s32 	%r1, %r6, %r7, %r8;
	setp.ge.u32 	%p1, %r1, %r5;
	@%p1 bra 	$L__BB16_8;
	cvta.to.global.u64 	%rd3, %rd2;
	mul.wide.u32 	%rd4, %r1, 4;
	add.s64 	%rd5, %rd3, %rd4;
	ld.global.nc.f32 	%f3, [%rd5];
	mul.f32 	%f1, %f2, %f3;
	abs.f32 	%f4, %f1;
	setp.nan.f32 	%p2, %f4, %f4;
	mov.b16 	%rs8, 127;
	@%p2 bra 	$L__BB16_7;
	setp.gt.f32 	%p3, %f1, 0f43E00000;
	selp.f32 	%f5, 0f43E00000, %f1, %p3;
	setp.lt.f32 	%p4, %f5, 0fC3E00000;
	selp.f32 	%f6, 0fC3E00000, %f5, %p4;
	mov.b32 	%r9, %f6;
	shr.u32 	%r2, %r9, 31;
	shr.u32 	%r10, %r9, 23;
	and.b32  	%r3, %r10, 255;
	and.b32  	%r4, %r9, 8388607;
	or.b32  	%r11, %r3, %r4;
	setp.ne.s32 	%p5, %r11, 0;
	@%p5 bra 	$L__BB16_4;
	cvt.u16.u32 	%rs7, %r2;
	shl.b16 	%rs8, %rs7, 7;
	bra.uni 	$L__BB16_7;
$L__BB16_4:
	setp.gt.u32 	%p6, %r3, 120;
	@%p6 bra 	$L__BB16_6;
	cvt.u16.u32 	%rs6, %r2;
	shl.b16 	%rs8, %rs6, 7;
	bra.uni 	$L__BB16_7;
$L__BB16_6:
	setp.gt.u32 	%p7, %r3, 134;
	min.u32 	%r12, %r3, 135;
	add.s32 	%r13, %r12, 8;
	add.s32 	%r14, %r4, 524288;
	shr.u32 	%r15, %r14, 20;
	selp.b32 	%r16, 7, %r15, %p7;
	setp.gt.u32 	%p8, %r16, 7;
	add.s32 	%r17, %r12, 9;
	setp.gt.u32 	%p9, %r3, 133;
	selp.b32 	%r18, 15, %r17, %p9;
	selp.b32 	%r19, 7, 0, %p9;
	selp.b32 	%r20, %r18, %r13, %p8;
	selp.b32 	%r21, %r19, %r16, %p8;
	shl.b32 	%r22, %r2, 7;
	shl.b32 	%r23, %r20, 3;
	or.b32  	%r24, %r21, %r22;
	or.b32  	%r25, %r24, %r23;
	cvt.u16.u32 	%rs8, %r25;
$L__BB16_7:
	cvt.u64.u32 	%rd6, %r1;
	cvta.to.global.u64 	%rd7, %rd1;
	add.s64 	%rd8, %rd7, %rd6;
	st.global.u8 	[%rd8], %rs8;
$L__BB16_8:
	ret;

}
	// .globl	convert_fp8_e4m3_to_f32_scaled_kernel
.visible .entry convert_fp8_e4m3_to_f32_scaled_kernel(
	.param .u64 .ptr .align 1 convert_fp8_e4m3_to_f32_scaled_kernel_param_0,
	.param .u64 .ptr .align 1 convert_fp8_e4m3_to_f32_scaled_kernel_param_1,
	.param .f32 convert_fp8_e4m3_to_f32_scaled_kernel_param_2,
	.param .u32 convert_fp8_e4m3_to_f32_scaled_kernel_param_3
)
{
	.reg .pred 	%p<5>;
	.reg .b16 	%rs<11>;
	.reg .b32 	%r<14>;
	.reg .b32 	%f<8>;
	.reg .b64 	%rd<9>;

	ld.param.u64 	%rd1, [convert_fp8_e4m3_to_f32_scaled_kernel_param_0];
	ld.param.u64 	%rd2, [convert_fp8_e4m3_to_f32_scaled_kernel_param_1];
	ld.param.f32 	%f4, [convert_fp8_e4m3_to_f32_scaled_kernel_param_2];
	ld.param.u32 	%r2, [convert_fp8_e4m3_to_f32_scaled_kernel_param_3];
	mov.u32 	%r3, %ctaid.x;
	mov.u32 	%r4, %ntid.x;
	mov.u32 	%r5, %tid.x;
	mad.lo.s32 	%r1, %r3, %r4, %r5;
	setp.ge.u32 	%p1, %r1, %r2;
	@%p1 bra 	$L__BB17_6;
	cvta.to.global.u64 	%rd3, %rd2;
	cvt.u64.u32 	%rd4, %r1;
	add.s64 	%rd5, %rd3, %rd4;
	ld.global.nc.u8 	%rs4, [%rd5];
	cvt.u16.u8 	%rs5, %rs4;
	cvt.s16.s8 	%rs1, %rs5;
	shr.u16 	%rs6, %rs5, 3;
	and.b16  	%rs2, %rs6, 15;
	and.b16  	%rs3, %rs5, 7;
	or.b16  	%rs7, %rs2, %rs3;
	setp.ne.s16 	%p2, %rs7, 0;
	@%p2 bra 	$L__BB17_3;
	setp.gt.s16 	%p4, %rs1, -1;
	selp.f32 	%f7, 0f00000000, 0f80000000, %p4;
	bra.uni 	$L__BB17_5;
$L__BB17_3:
	and.b16  	%rs8, %rs1, 127;
	setp.eq.s16 	%p3, %rs8, 127;
	mov.f32 	%f7, 0f7FC00000;
	@%p3 bra 	$L__BB17_5;
	add.s16 	%rs9, %rs2, 120;
	cvt.u32.u16 	%r6, %rs9;
	cvt.u32.u16 	%r7, %rs3;
	shl.b32 	%r8, %r7, 20;
	shr.u16 	%rs10, %rs1, 7;
	cvt.u32.u16 	%r9, %rs10;
	shl.b32 	%r10, %r9, 31;
	shl.b32 	%r11, %r6, 23;
	or.b32  	%r12, %r11, %r10;
	or.b32  	%r13, %r12, %r8;
	mov.b32 	%f7, %r13;
$L__BB17_5:
	mul.f32 	%f6, %f4, %f7;
	cvta.to.global.u64 	%rd6, %rd1;
	mul.wide.u32 	%rd7, %r1, 4;
	add.s64 	%rd8, %rd6, %rd7;
	st.global.f32 	[%rd8], %f6;
$L__BB17_6:
	ret;

}
	// .globl	convert_f32_to_fp8_e4m3_vectorized_kernel
.visible .entry convert_f32_to_fp8_e4m3_vectorized_kernel(
	.param .u64 .ptr .align 1 convert_f32_to_fp8_e4m3_vectorized_kernel_param_0,
	.param .u64 .ptr .align 1 convert_f32_to_fp8_e4m3_vectorized_kernel_param_1,
	.param .u32 convert_f32_to_fp8_e4m3_vectorized_kernel_param_2
)
{
	.reg .pred 	%p<40>;
	.reg .b16 	%rs<26>;
	.reg .b32 	%r<107>;
	.reg .b32 	%f<34>;
	.reg .b64 	%rd<13>;

	ld.param.u64 	%rd5, [convert_f32_to_fp8_e4m3_vectorized_kernel_param_0];
	ld.param.u64 	%rd6, [convert_f32_to_fp8_e4m3_vectorized_kernel_param_1];
	ld.param.u32 	%r19, [convert_f32_to_fp8_e4m3_vectorized_kernel_param_2];
	cvta.to.global.u64 	%rd1, %rd5;
	cvta.to.global.u64 	%rd2, %rd6;
	mov.u32 	%r20, %ctaid.x;
	mov.u32 	%r21, %ntid.x;
	mov.u32 	%r22, %tid.x;
	mad.lo.s32 	%r23, %r20, %r21, %r22;
	shl.b32 	%r1, %r23, 2;
	setp.ge.u32 	%p1, %r1, %r19;
	@%p1 bra 	$L__BB18_37;
	add.s32 	%r2, %r1, 3;
	setp.ge.u32 	%p2, %r2, %r19;
	@%p2 bra 	$L__BB18_3;
	mul.wide.u32 	%rd8, %r1, 4;
	add.s64 	%rd9, %rd2, %rd8;
	ld.global.nc.v4.f32 	{%f30, %f31, %f32, %f33}, [%rd9];
	bra.uni 	$L__BB18_7;
$L__BB18_3:
	mul.wide.u32 	%rd7, %r1, 4;
	add.s64 	%rd3, %rd2, %rd7;
	ld.global.nc.f32 	%f30, [%rd3];
	add.s32 	%r24, %r1, 1;
	setp.ge.u32 	%p3, %r24, %r19;
	mov.f32 	%f31, 0f00000000;
	@%p3 bra 	$L__BB18_5;
	ld.global.nc.f32 	%f31, [%rd3+4];
$L__BB18_5:
	add.s32 	%r25, %r1, 2;
	setp.ge.u32 	%p4, %r25, %r19;
	mov.f32 	%f32, 0f00000000;
	mov.f32 	%f33, 0f00000000;
	@%p4 bra 	$L__BB18_7;
	ld.global.nc.f32 	%f32, [%rd3+8];
$L__BB18_7:
	abs.f32 	%f16, %f30;
	setp.nan.f32 	%p5, %f16, %f16;
	mov.b16 	%rs23, 127;
	@%p5 bra 	$L__BB18_13;
	setp.gt.f32 	%p6, %f30, 0f43E00000;
	selp.f32 	%f17, 0f43E00000, %f30, %p6;
	setp.lt.f32 	%p7, %f17, 0fC3E00000;
	selp.f32 	%f18, 0fC3E00000, %f17, %p7;
	mov.b32 	%r26, %f18;
	shr.u32 	%r3, %r26, 31;
	shr.u32 	%r27, %r26, 23;
	and.b32  	%r4, %r27, 255;
	and.b32  	%r5, %r26, 8388607;
	or.b32  	%r28, %r4, %r5;
	setp.ne.s32 	%p8, %r28, 0;
	@%p8 bra 	$L__BB18_10;
	cvt.u16.u32 	%rs15, %r3;
	shl.b16 	%rs23, %rs15, 7;
	bra.uni 	$L__BB18_13;
$L__BB18_10:
	setp.gt.u32 	%p9, %r4, 120;
	@%p9 bra 	$L__BB18_12;
	cvt.u16.u32 	%rs14, %r3;
	shl.b16 	%rs23, %rs14, 7;
	bra.uni 	$L__BB18_13;
$L__BB18_12:
	setp.gt.u32 	%p10, %r4, 134;
	min.u32 	%r29, %r4, 135;
	add.s32 	%r30, %r29, 8;
	add.s32 	%r31, %r5, 524288;
	shr.u32 	%r32, %r31, 20;
	selp.b32 	%r33, 7, %r32, %p10;
	setp.gt.u32 	%p11, %r33, 7;
	add.s32 	%r34, %r29, 9;
	setp.gt.u32 	%p12, %r4, 133;
	selp.b32 	%r35, 15, %r34, %p12;
	selp.b32 	%r36, 7, 0, %p12;
	selp.b32 	%r37, %r35, %r30, %p11;
	selp.b32 	%r38, %r36, %r33, %p11;
	shl.b32 	%r39, %r3, 7;
	shl.b32 	%r40, %r37, 3;
	or.b32  	%r41, %r38, %r39;
	or.b32  	%r42, %r41, %r40;
	cvt.u16.u32 	%rs23, %r42;
$L__BB18_13:
	abs.f32 	%f19, %f31;
	setp.nan.f32 	%p13, %f19, %f19;
	mov.b16 	%rs24, 127;
	@%p13 bra 	$L__BB18_19;
	setp.gt.f32 	%p14, %f31, 0f43E00000;
	selp.f32 	%f20, 0f43E00000, %f31, %p14;
	setp.lt.f32 	%p15, %f20, 0fC3E00000;
	selp.f32 	%f21, 0fC3E00000, %f20, %p15;
	mov.b32 	%r43, %f21;
	shr.u32 	%r6, %r43, 31;
	shr.u32 	%r44, %r43, 23;
	and.b32  	%r7, %r44, 255;
	and.b32  	%r8, %r43, 8388607;
	or.b32  	%r45, %r7, %r8;
	setp.ne.s32 	%p16, %r45, 0;
	@%p16 bra 	$L__BB18_16;
	cvt.u16.u32 	%rs18, %r6;
	shl.b16 	%rs24, %rs18, 7;
	bra.uni 	$L__BB18_19;
$L__BB18_16:
	setp.gt.u32 	%p17, %r7, 120;
	@%p17 bra 	$L__BB18_18;
	cvt.u16.u32 	%rs17, %r6;
	shl.b16 	%rs24, %rs17, 7;
	bra.uni 	$L__BB18_19;
$L__BB18_18:
	setp.gt.u32 	%p18, %r7, 134;
	min.u32 	%r46, %r7, 135;
	add.s32 	%r47, %r46, 8;
	add.s32 	%r48, %r8, 524288;
	shr.u32 	%r49, %r48, 20;
	selp.b32 	%r50, 7, %r49, %p18;
	setp.gt.u32 	%p19, %r50, 7;
	add.s32 	%r51, %r46, 9;
	setp.gt.u32 	%p20, %r7, 133;
	selp.b32 	%r52, 15, %r51, %p20;
	selp.b32 	%r53, 7, 0, %p20;
	selp.b32 	%r54, %r52, %r47, %p19;
	selp.b32 	%r55, %r53, %r50, %p19;
	shl.b32 	%r56, %r6, 7;
	shl.b32 	%r57, %r54, 3;
	or.b32  	%r58, %r55, %r56;
	or.b32  	%r59, %r58, %r57;
	cvt.u16.u32 	%rs24, %r59;
$L__BB18_19:
	abs.f32 	%f22, %f32;
	setp.nan.f32 	%p21, %f22, %f22;
	mov.b16 	%rs25, 127;
	@%p21 bra 	$L__BB18_25;
	setp.gt.f32 	%p22, %f32, 0f43E00000;
	selp.f32 	%f23, 0f43E00000, %f32, %p22;
	setp.lt.f32 	%p23, %f23, 0fC3E00000;
	selp.f32 	%f24, 0fC3E00000, %f23, %p23;
	mov.b32 	%r60, %f24;
	shr.u32 	%r9, %r60, 31;
	shr.u32 	%r61, %r60, 23;
	and.b32  	%r10, %r61, 255;
	and.b32  	%r11, %r60, 8388607;
	or.b32  	%r62, %r10, %r11;
	setp.ne.s32 	%p24, %r62, 0;
	@%p24 bra 	$L__BB18_22;
	cvt.u16.u32 	%rs21, %r9;
	shl.b16 	%rs25, %rs21, 7;
	bra.uni 	$L__BB18_25;
$L__BB18_22:
	setp.gt.u32 	%p25, %r10, 120;
	@%p25 bra 	$L__BB18_24;
	cvt.u16.u32 	%rs20, %r9;
	shl.b16 	%rs25, %rs20, 7;
	bra.uni 	$L__BB18_25;
$L__BB18_24:
	setp.gt.u32 	%p26, %r10, 134;
	min.u32 	%r63, %r10, 135;
	add.s32 	%r64, %r63, 8;
	add.s32 	%r65, %r11, 524288;
	shr.u32 	%r66, %r65, 20;
	selp.b32 	%r67, 7, %r66, %p26;
	setp.gt.u32 	%p27, %r67, 7;
	add.s32 	%r68, %r63, 9;
	setp.gt.u32 	%p28, %r10, 133;
	selp.b32 	%r69, 15, %r68, %p28;
	selp.b32 	%r70, 7, 0, %p28;
	selp.b32 	%r71, %r69, %r64, %p27;
	selp.b32 	%r72, %r70, %r67, %p27;
	shl.b32 	%r73, %r9, 7;
	shl.b32 	%r74, %r71, 3;
	or.b32  	%r75, %r72, %r73;
	or.b32  	%r76, %r75, %r74;
	cvt.u16.u32 	%rs25, %r76;
$L__BB18_25:
	abs.f32 	%f25, %f33;
	setp.nan.f32 	%p29, %f25, %f25;
	mov.b32 	%r106, 127;
	@%p29 bra 	$L__BB18_31;
	setp.gt.f32 	%p30, %f33, 0f43E00000;
	selp.f32 	%f26, 0f43E00000, %f33, %p30;
	setp.lt.f32 	%p31, %f26, 0fC3E00000;
	selp.f32 	%f27, 0fC3E00000, %f26, %p31;
	mov.b32 	%r78, %f27;
	shr.u32 	%r12, %r78, 31;
	shr.u32 	%r79, %r78, 23;
	and.b32  	%r13, %r79, 255;
	and.b32  	%r14, %r78, 8388607;
	or.b32  	%r80, %r13, %r14;
	setp.ne.s32 	%p32, %r80, 0;
	@%p32 bra 	$L__BB18_28;
	shl.b32 	%r106, %r12, 7;
	bra.uni 	$L__BB18_31;
$L__BB18_28:
	setp.gt.u32 	%p33, %r13, 120;
	@%p33 bra 	$L__BB18_30;
	shl.b32 	%r106, %r12, 7;
	bra.uni 	$L__BB18_31;
$L__BB18_30:
	setp.gt.u32 	%p34, %r13, 134;
	min.u32 	%r81, %r13, 135;
	add.s32 	%r82, %r81, 8;
	add.s32 	%r83, %r14, 524288;
	shr.u32 	%r84, %r83, 20;
	selp.b32 	%r85, 7, %r84, %p34;
	setp.gt.u32 	%p35, %r85, 7;
	add.s32 	%r86, %r81, 536870793;
	setp.gt.u32 	%p36, %r13, 133;
	selp.b32 	%r87, 15, %r86, %p36;
	selp.b32 	%r88, 7, 0, %p36;
	selp.b32 	%r89, %r87, %r82, %p35;
	selp.b32 	%r90, %r88, %r85, %p35;
	shl.b32 	%r91, %r12, 7;
	shl.b32 	%r92, %r89, 3;
	or.b32  	%r93, %r90, %r91;
	or.b32  	%r106, %r93, %r92;
$L__BB18_31:
	setp.ge.u32 	%p37, %r2, %r19;
	@%p37 bra 	$L__BB18_33;
	shl.b32 	%r96, %r106, 24;
	cvt.u32.u16 	%r97, %rs25;
	shl.b32 	%r98, %r97, 16;
	and.b32  	%r99, %r98, 16711680;
	or.b32  	%r100, %r96, %r99;
	and.b16  	%rs22, %rs24, 255;
	mul.wide.u16 	%r101, %rs22, 256;
	or.b32  	%r102, %r100, %r101;
	cvt.u32.u16 	%r103, %rs23;
	and.b32  	%r104, %r103, 255;
	or.b32  	%r105, %r102, %r104;
	cvt.u64.u32 	%rd11, %r1;
	add.s64 	%rd12, %rd1, %rd11;
	st.global.u32 	[%rd12], %r105;
	bra.uni 	$L__BB18_37;
$L__BB18_33:
	cvt.u64.u32 	%rd10, %r1;
	add.s64 	%rd4, %rd1, %rd10;
	st.global.u8 	[%rd4], %rs23;
	add.s32 	%r94, %r1, 1;
	setp.ge.u32 	%p38, %r94, %r19;
	@%p38 bra 	$L__BB18_35;
	st.global.u8 	[%rd4+1], %rs24;
$L__BB18_35:
	add.s32 	%r95, %r1, 2;
	setp.ge.u32 	%p39, %r95, %r19;
	@%p39 bra 	$L__BB18_37;
	st.global.u8 	[%rd4+2], %rs25;
$L__BB18_37:
	ret;

}
	// .globl	fp8_gemm_e4m3_kernel
.visible .entry fp8_gemm_e4m3_kernel(
	.param .u64 .ptr .align 1 fp8_gemm_e4m3_kernel_param_0,
	.param .u64 .ptr .align 1 fp8_gemm_e4m3_kernel_param_1,
	.param .u64 .ptr .align 1 fp8_gemm_e4m3_kernel_param_2,
	.param .f32 fp8_gemm_e4m3_kernel_param_3,
	.param .f32 fp8_gemm_e4m3_kernel_param_4,
	.param .u32 fp8_gemm_e4m3_kernel_param_5,
	.param .u32 fp8_gemm_e4m3_kernel_param_6,
	.param .u32 fp8_gemm_e4m3_kernel_param_7
)
{
	.reg .pred 	%p<108>;
	.reg .b16 	%rs<299>;
	.reg .b32 	%r<298>;
	.reg .b32 	%f<217>;
	.reg .b64 	%rd<13>;
	// demoted variable
	.shared .align 1 .b8 _ZZ20fp8_gemm_e4m3_kernelE2As[256];
	// demoted variable
	.shared .align 1 .b8 _ZZ20fp8_gemm_e4m3_kernelE2Bs[256];
	ld.param.u64 	%rd3, [fp8_gemm_e4m3_kernel_param_0];
	ld.param.u64 	%rd4, [fp8_gemm_e4m3_kernel_param_1];
	ld.param.u64 	%rd5, [fp8_gemm_e4m3_kernel_param_2];
	ld.param.f32 	%f115, [fp8_gemm_e4m3_kernel_param_3];
	ld.param.f32 	%f116, [fp8_gemm_e4m3_kernel_param_4];
	ld.param.u32 	%r25, [fp8_gemm_e4m3_kernel_param_5];
	ld.param.u32 	%r26, [fp8_gemm_e4m3_kernel_param_6];
	ld.param.u32 	%r27, [fp8_gemm_e4m3_kernel_param_7];
	mov.u32 	%r28, %ctaid.y;
	shl.b32 	%r29, %r28, 4;
	mov.u32 	%r295, %tid.y;
	add.s32 	%r2, %r29, %r295;
	mov.u32 	%r30, %ctaid.x;
	shl.b32 	%r3, %r30, 4;
	mov.u32 	%r293, %tid.x;
	add.s32 	%r5, %r3, %r293;
	add.s32 	%r6, %r27, 15;
	setp.lt.u32 	%p1, %r6, 16;
	mov.f32 	%f216, 0f00000000;
	@%p1 bra 	$L__BB19_135;
	shl.b32 	%r31, %r295, 4;
	mov.u32 	%r32, _ZZ20fp8_gemm_e4m3_kernelE2As;
	add.s32 	%r7, %r32, %r31;
	add.s32 	%r8, %r7, %r293;
	mov.u32 	%r33, _ZZ20fp8_gemm_e4m3_kernelE2Bs;
	add.s32 	%r10, %r33, %r293;
	add.s32 	%r9, %r10, %r31;
	shr.u32 	%r34, %r6, 4;
	neg.s32 	%r297, %r34;
	mad.lo.s32 	%r35, %r295, %r26, %r293;
	add.s32 	%r296, %r35, %r3;
	shl.b32 	%r13, %r26, 4;
	mad.lo.s32 	%r294, %r27, %r2, %r293;
	cvta.to.global.u64 	%rd1, %rd4;
	cvta.to.global.u64 	%rd2, %rd5;
	mov.f32 	%f216, 0f00000000;
$L__BB19_2:
	setp.ge.u32 	%p2, %r2, %r25;
	setp.ge.u32 	%p3, %r293, %r27;
	mov.b16 	%rs297, 0;
	or.pred  	%p4, %p2, %p3;
	@%p4 bra 	$L__BB19_4;
	cvt.u64.u32 	%rd6, %r294;
	add.s64 	%rd7, %rd1, %rd6;
	ld.global.nc.u8 	%rs102, [%rd7];
	cvt.u16.u8 	%rs297, %rs102;
$L__BB19_4:
	setp.ge.u32 	%p5, %r5, %r26;
	st.shared.u8 	[%r8], %rs297;
	setp.ge.u32 	%p6, %r295, %r27;
	mov.b16 	%rs298, 0;
	or.pred  	%p7, %p5, %p6;
	@%p7 bra 	$L__BB19_6;
	cvt.u64.u32 	%rd8, %r296;
	add.s64 	%rd9, %rd2, %rd8;
	ld.global.nc.u8 	%rs104, [%rd9];
	cvt.u16.u8 	%rs298, %rs104;
$L__BB19_6:
	st.shared.u8 	[%r9], %rs298;
	bar.sync 	0;
	ld.shared.u8 	%rs105, [%r7];
	cvt.s16.s8 	%rs5, %rs105;
	shr.u16 	%rs106, %rs105, 3;
	and.b16  	%rs6, %rs106, 15;
	and.b16  	%rs7, %rs105, 7;
	or.b16  	%rs107, %rs6, %rs7;
	setp.ne.s16 	%p8, %rs107, 0;
	@%p8 bra 	$L__BB19_8;
	setp.gt.s16 	%p10, %rs5, -1;
	selp.f32 	%f184, 0f00000000, 0f80000000, %p10;
	bra.uni 	$L__BB19_10;
$L__BB19_8:
	and.b16  	%rs108, %rs5, 127;
	setp.eq.s16 	%p9, %rs108, 127;
	mov.f32 	%f184, 0f7FC00000;
	@%p9 bra 	$L__BB19_10;
	add.s16 	%rs109, %rs6, 120;
	cvt.u32.u16 	%r36, %rs109;
	cvt.u32.u16 	%r37, %rs7;
	shl.b32 	%r38, %r37, 20;
	shr.u16 	%rs110, %rs5, 7;
	cvt.u32.u16 	%r39, %rs110;
	shl.b32 	%r40, %r39, 31;
	shl.b32 	%r41, %r36, 23;
	or.b32  	%r42, %r41, %r40;
	or.b32  	%r43, %r42, %r38;
	mov.b32 	%f184, %r43;
$L__BB19_10:
	ld.shared.u8 	%rs111, [%r10];
	cvt.s16.s8 	%rs8, %rs111;
	shr.u16 	%rs112, %rs111, 3;
	and.b16  	%rs9, %rs112, 15;
	and.b16  	%rs10, %rs111, 7;
	or.b16  	%rs113, %rs9, %rs10;
	setp.ne.s16 	%p11, %rs113, 0;
	@%p11 bra 	$L__BB19_12;
	setp.gt.s16 	%p13, %rs8, -1;
	selp.f32 	%f185, 0f00000000, 0f80000000, %p13;
	bra.uni 	$L__BB19_14;
$L__BB19_12:
	and.b16  	%rs114, %rs8, 127;
	setp.eq.s16 	%p12, %rs114, 127;
	mov.f32 	%f185, 0f7FC00000;
	@%p12 bra 	$L__BB19_14;
	add.s16 	%rs115, %rs9, 120;
	cvt.u32.u16 	%r44, %rs115;
	cvt.u32.u16 	%r45, %rs10;
	shl.b32 	%r46, %r45, 20;
	shr.u16 	%rs116, %rs8, 7;
	cvt.u32.u16 	%r47, %rs116;
	shl.b32 	%r48, %r47, 31;
	shl.b32 	%r49, %r44, 23;
	or.b32  	%r50, %r49, %r48;
	or.b32  	%r51, %r50, %r46;
	mov.b32 	%f185, %r51;
$L__BB19_14:
	mul.f32 	%f121, %f116, %f185;
	mul.f32 	%f122, %f115, %f184;
	fma.rn.f32 	%f8, %f122, %f121, %f216;
	ld.shared.u8 	%rs117, [%r7+1];
	cvt.s16.s8 	%rs11, %rs117;
	shr.u16 	%rs118, %rs117, 3;
	and.b16  	%rs12, %rs118, 15;
	and.b16  	%rs13, %rs117, 7;
	or.b16  	%rs119, %rs12, %rs13;
	setp.eq.s16 	%p14, %rs119, 0;
	@%p14 bra 	$L__BB19_17;
	and.b16  	%rs120, %rs11, 127;
	setp.eq.s16 	%p15, %rs120, 127;
	mov.f32 	%f186, 0f7FC00000;
	@%p15 bra 	$L__BB19_18;
	add.s16 	%rs121, %rs12, 120;
	cvt.u32.u16 	%r52, %rs121;
	cvt.u32.u16 	%r53, %rs13;
	shl.b32 	%r54, %r53, 20;
	shr.u16 	%rs122, %rs11, 7;
	cvt.u32.u16 	%r55, %rs122;
	shl.b32 	%r56, %r55, 31;
	shl.b32 	%r57, %r52, 23;
	or.b32  	%r58, %r57, %r56;
	or.b32  	%r59, %r58, %r54;
	mov.b32 	%f186, %r59;
	bra.uni 	$L__BB19_18;
$L__BB19_17:
	setp.gt.s16 	%p16, %rs11, -1;
	selp.f32 	%f186, 0f00000000, 0f80000000, %p16;
$L__BB19_18:
	ld.shared.u8 	%rs123, [%r10+16];
	cvt.s16.s8 	%rs14, %rs123;
	shr.u16 	%rs124, %rs123, 3;
	and.b16  	%rs15, %rs124, 15;
	and.b16  	%rs16, %rs123, 7;
	or.b16  	%rs125, %rs15, %rs16;
	setp.eq.s16 	%p17, %rs125, 0;
	@%p17 bra 	$L__BB19_21;
	and.b16  	%rs126, %rs14, 127;
	setp.eq.s16 	%p18, %rs126, 127;
	mov.f32 	%f187, 0f7FC00000;
	@%p18 bra 	$L__BB19_22;
	add.s16 	%rs127, %rs15, 120;
	cvt.u32.u16 	%r60, %rs127;
	cvt.u32.u16 	%r61, %rs16;
	shl.b32 	%r62, %r61, 20;
	shr.u16 	%rs128, %rs14, 7;
	cvt.u32.u16 	%r63, %rs128;
	shl.b32 	%r64, %r63, 31;
	shl.b32 	%r65, %r60, 23;
	or.b32  	%r66, %r65, %r64;
	or.b32  	%r67, %r66, %r62;
	mov.b32 	%f187, %r67;
	bra.uni 	$L__BB19_22;
$L__BB19_21:
	setp.gt.s16 	%p19, %rs14, -1;
	selp.f32 	%f187, 0f00000000, 0f80000000, %p19;
$L__BB19_22:
	mul.f32 	%f125, %f116, %f187;
	mul.f32 	%f126, %f115, %f186;
	fma.rn.f32 	%f15, %f126, %f125, %f8;
	ld.shared.u8 	%rs129, [%r7+2];
	cvt.s16.s8 	%rs17, %rs129;
	shr.u16 	%rs130, %rs129, 3;
	and.b16  	%rs18, %rs130, 15;
	and.b16  	%rs19, %rs129, 7;
	or.b16  	%rs131, %rs18, %rs19;
	setp.eq.s16 	%p20, %rs131, 0;
	@%p20 bra 	$L__BB19_25;
	and.b16  	%rs132, %rs17, 127;
	setp.eq.s16 	%p21, %rs132, 127;
	mov.f32 	%f188, 0f7FC00000;
	@%p21 bra 	$L__BB19_26;
	add.s16 	%rs133, %rs18, 120;
	cvt.u32.u16 	%r68, %rs133;
	cvt.u32.u16 	%r69, %rs19;
	shl.b32 	%r70, %r69, 20;
	shr.u16 	%rs134, %rs17, 7;
	cvt.u32.u16 	%r71, %rs134;
	shl.b32 	%r72, %r71, 31;
	shl.b32 	%r73, %r68, 23;
	or.b32  	%r74, %r73, %r72;
	or.b32  	%r75, %r74, %r70;
	mov.b32 	%f188, %r75;
	bra.uni 	$L__BB19_26;
$L__BB19_25:
	setp.gt.s16 	%p22, %rs17, -1;
	selp.f32 	%f188, 0f00000000, 0f80000000, %p22;
$L__BB19_26:
	ld.shared.u8 	%rs135, [%r10+32];
	cvt.s16.s8 	%rs20, %rs135;
	shr.u16 	%rs136, %rs135, 3;
	and.b16  	%rs21, %rs136, 15;
	and.b16  	%rs22, %rs135, 7;
	or.b16  	%rs137, %rs21, %rs22;
	setp.eq.s16 	%p23, %rs137, 0;
	@%p23 bra 	$L__BB19_29;
	and.b16  	%rs138, %rs20, 127;
	setp.eq.s16 	%p24, %rs138, 127;
	mov.f32 	%f189, 0f7FC00000;
	@%p24 bra 	$L__BB19_30;
	add.s16 	%rs139, %rs21, 120;
	cvt.u32.u16 	%r76, %rs139;
	cvt.u32.u16 	%r77, %rs22;
	shl.b32 	%r78, %r77, 20;
	shr.u16 	%rs140, %rs20, 7;
	cvt.u32.u16 	%r79, %rs140;
	shl.b32 	%r80, %r79, 31;
	shl.b32 	%r81, %r76, 23;
	or.b32  	%r82, %r81, %r80;
	or.b32  	%r83, %r82, %r78;
	mov.b32 	%f189, %r83;
	bra.uni 	$L__BB19_30;
$L__BB19_29:
	setp.gt.s16 	%p25, %rs20, -1;
	selp.f32 	%f189, 0f00000000, 0f80000000, %p25;
$L__BB19_30:
	mul.f32 	%f129, %f116, %f189;
	mul.f32 	%f130, %f115, %f188;
	fma.rn.f32 	%f22, %f130, %f129, %f15;
	ld.shared.u8 	%rs141, [%r7+3];
	cvt.s16.s8 	%rs23, %rs141;
	shr.u16 	%rs142, %rs141, 3;
	and.b16  	%rs24, %rs142, 15;
	and.b16  	%rs25, %rs141, 7;
	or.b16  	%rs143, %rs24, %rs25;
	setp.eq.s16 	%p26, %rs143, 0;
	@%p26 bra 	$L__BB19_33;
	and.b16  	%rs144, %rs23, 127;
	setp.eq.s16 	%p27, %rs144, 127;
	mov.f32 	%f190, 0f7FC00000;
	@%p27 bra 	$L__BB19_34;
	add.s16 	%rs145, %rs24, 120;
	cvt.u32.u16 	%r84, %rs145;
	cvt.u32.u16 	%r85, %rs25;
	shl.b32 	%r86, %r85, 20;
	shr.u16 	%rs146, %rs23, 7;
	cvt.u32.u16 	%r87, %rs146;
	shl.b32 	%r88, %r87, 31;
	shl.b32 	%r89, %r84, 23;
	or.b32  	%r90, %r89, %r88;
	or.b32  	%r91, %r90, %r86;
	mov.b32 	%f190, %r91;
	bra.uni 	$L__BB19_34;
$L__BB19_33:
	setp.gt.s16 	%p28, %rs23, -1;
	selp.f32 	%f190, 0f00000000, 0f80000000, %p28;
$L__BB19_34:
	ld.shared.u8 	%rs147, [%r10+48];
	cvt.s16.s8 	%rs26, %rs147;
	shr.u16 	%rs148, %rs147, 3;
	and.b16  	%rs27, %rs148, 15;
	and.b16  	%rs28, %rs147, 7;
	or.b16  	%rs149, %rs27, %rs28;
	setp.eq.s16 	%p29, %rs149, 0;
	@%p29 bra 	$L__BB19_37;
	and.b16  	%rs150, %rs26, 127;
	setp.eq.s16 	%p30, %rs150, 127;
	mov.f32 	%f191, 0f7FC00000;
	@%p30 bra 	$L__BB19_38;
	add.s16 	%rs151, %rs27, 120;
	cvt.u32.u16 	%r92, %rs151;
	cvt.u32.u16 	%r93, %rs28;
	shl.b32 	%r94, %r93, 20;
	shr.u16 	%rs152, %rs26, 7;
	cvt.u32.u16 	%r95, %rs152;
	shl.b32 	%r96, %r95, 31;
	shl.b32 	%r97, %r92, 23;
	or.b32  	%r98, %r97, %r96;
	or.b32  	%r99, %r98, %r94;
	mov.b32 	%f191, %r99;
	bra.uni 	$L__BB19_38;
$L__BB19_37:
	setp.gt.s16 	%p31, %rs26, -1;
	selp.f32 	%f191, 0f00000000, 0f80000000, %p31;
$L__BB19_38:
	mul.f32 	%f133, %f116, %f191;
	mul.f32 	%f134, %f115, %f190;
	fma.rn.f32 	%f29, %f134, %f133, %f22;
	ld.shared.u8 	%rs153, [%r7+4];
	cvt.s16.s8 	%rs29, %rs153;
	shr.u16 	%rs154, %rs153, 3;
	and.b16  	%rs30, %rs154, 15;
	and.b16  	%rs31, %rs153, 7;
	or.b16  	%rs155, %rs30, %rs31;
	setp.eq.s16 	%p32, %rs155, 0;
	@%p32 bra 	$L__BB19_41;
	and.b16  	%rs156, %rs29, 127;
	setp.eq.s16 	%p33, %rs156, 127;
	mov.f32 	%f192, 0f7FC00000;
	@%p33 bra 	$L__BB19_42;
	add.s16 	%rs157, %rs30, 120;
	cvt.u32.u16 	%r100, %rs157;
	cvt.u32.u16 	%r101, %rs31;
	shl.b32 	%r102, %r101, 20;
	shr.u16 	%rs158, %rs29, 7;
	cvt.u32.u16 	%r103, %rs158;
	shl.b32 	%r104, %r103, 31;
	shl.b32 	%r105, %r100, 23;
	or.b32  	%r106, %r105, %r104;
	or.b32  	%r107, %r106, %r102;
	mov.b32 	%f192, %r107;
	bra.uni 	$L__BB19_42;
$L__BB19_41:
	setp.gt.s16 	%p34, %rs29, -1;
	selp.f32 	%f192, 0f00000000, 0f80000000, %p34;
$L__BB19_42:
	ld.shared.u8 	%rs159, [%r10+64];
	cvt.s16.s8 	%rs32, %rs159;
	shr.u16 	%rs160, %rs159, 3;
	and.b16  	%rs33, %rs160, 15;
	and.b16  	%rs34, %rs159, 7;
	or.b16  	%rs161, %rs33, %rs34;
	setp.eq.s16 	%p35, %rs161, 0;
	@%p35 bra 	$L__BB19_45;
	and.b16  	%rs162, %rs32, 127;
	setp.eq.s16 	%p36, %rs162, 127;
	mov.f32 	%f193, 0f7FC00000;
	@%p36 bra 	$L__BB19_46;
	add.s16 	%rs163, %rs33, 120;
	cvt.u32.u16 	%r108, %rs163;
	cvt.u32.u16 	%r109, %rs34;
	shl.b32 	%r110, %r109, 20;
	shr.u16 	%rs164, %rs32, 7;
	cvt.u32.u16 	%r111, %rs164;
	shl.b32 	%r112, %r111, 31;
	shl.b32 	%r113, %r108, 23;
	or.b32  	%r114, %r113, %r112;
	or.b32  	%r115, %r114, %r110;
	mov.b32 	%f193, %r115;
	bra.uni 	$L__BB19_46;
$L__BB19_45:
	setp.gt.s16 	%p37, %rs32, -1;
	selp.f32 	%f193, 0f00000000, 0f80000000, %p37;
$L__BB19_46:
	mul.f32 	%f137, %f116, %f193;
	mul.f32 	%f138, %f115, %f192;
	fma.rn.f32 	%f36, %f138, %f137, %f29;
	ld.shared.u8 	%rs165, [%r7+5];
	cvt.s16.s8 	%rs35, %rs165;
	shr.u16 	%rs166, %rs165, 3;
	and.b16  	%rs36, %rs166, 15;
	and.b16  	%rs37, %rs165, 7;
	or.b16  	%rs167, %rs36, %rs37;
	setp.eq.s16 	%p38, %rs167, 0;
	@%p38 bra 	$L__BB19_49;
	and.b16  	%rs168, %rs35, 127;
	setp.eq.s16 	%p39, %rs168, 127;
	mov.f32 	%f194, 0f7FC00000;
	@%p39 bra 	$L__BB19_50;
	add.s16 	%rs169, %rs36, 120;
	cvt.u32.u16 	%r116, %rs169;
	cvt.u32.u16 	%r117, %rs37;
	shl.b32 	%r118, %r117, 20;
	shr.u16 	%rs170, %rs35, 7;
	cvt.u32.u16 	%r119, %rs170;
	shl.b32 	%r120, %r119, 31;
	shl.b32 	%r121, %r116, 23;
	or.b32  	%r122, %r121, %r120;
	or.b32  	%r123, %r122, %r118;
	mov.b32 	%f194, %r123;
	bra.uni 	$L__BB19_50;
$L__BB19_49:
	setp.gt.s16 	%p40, %rs35, -1;
	selp.f32 	%f194, 0f00000000, 0f80000000, %p40;
$L__BB19_50:
	ld.shared.u8 	%rs171, [%r10+80];
	cvt.s16.s8 	%rs38, %rs171;
	shr.u16 	%rs172, %rs171, 3;
	and.b16  	%rs39, %rs172, 15;
	and.b16  	%rs40, %rs171, 7;
	or.b16  	%rs173, %rs39, %rs40;
	setp.eq.s16 	%p41, %rs173, 0;
	@%p41 bra 	$L__BB19_53;
	and.b16  	%rs174, %rs38, 127;
	setp.eq.s16 	%p42, %rs174, 127;
	mov.f32 	%f195, 0f7FC00000;
	@%p42 bra 	$L__BB19_54;
	add.s16 	%rs175, %rs39, 120;
	cvt.u32.u16 	%r124, %rs175;
	cvt.u32.u16 	%r125, %rs40;
	shl.b32 	%r126, %r125, 20;
	shr.u16 	%rs176, %rs38, 7;
	cvt.u32.u16 	%r127, %rs176;
	shl.b32 	%r128, %r127, 31;
	shl.b32 	%r129, %r124, 23;
	or.b32  	%r130, %r129, %r128;
	or.b32  	%r131, %r130, %r126;
	mov.b32 	%f195, %r131;
	bra.uni 	$L__BB19_54;
$L__BB19_53:
	setp.gt.s16 	%p43, %rs38, -1;
	selp.f32 	%f195, 0f00000000, 0f80000000, %p43;
$L__BB19_54:
	mul.f32 	%f141, %f116, %f195;
	mul.f32 	%f142, %f115, %f194;
	fma.rn.f32 	%f43, %f142, %f141, %f36;
	ld.shared.u8 	%rs177, [%r7+6];
	cvt.s16.s8 	%rs41, %rs177;
	shr.u16 	%rs178, %rs177, 3;
	and.b16  	%rs42, %rs178, 15;
	and.b16  	%rs43, %rs177, 7;
	or.b16  	%rs179, %rs42, %rs43;
	setp.eq.s16 	%p44, %rs179, 0;
	@%p44 bra 	$L__BB19_57;
	and.b16  	%rs180, %rs41, 127;
	setp.eq.s16 	%p45, %rs180, 127;
	mov.f32 	%f196, 0f7FC00000;
	@%p45 bra 	$L__BB19_58;
	add.s16 	%rs181, %rs42, 120;
	cvt.u32.u16 	%r132, %rs181;
	cvt.u32.u16 	%r133, %rs43;
	shl.b32 	%r134, %r133, 20;
	shr.u16 	%rs182, %rs41, 7;
	cvt.u32.u16 	%r135, %rs182;
	shl.b32 	%r136, %r135, 31;
	shl.b32 	%r137, %r132, 23;
	or.b32  	%r138, %r137, %r136;
	or.b32  	%r139, %r138, %r134;
	mov.b32 	%f196, %r139;
	bra.uni 	$L__BB19_58;
$L__BB19_57:
	setp.gt.s16 	%p46, %rs41, -1;
	selp.f32 	%f196, 0f00000000, 0f80000000, %p46;
$L__BB19_58:
	ld.shared.u8 	%rs183, [%r10+96];
	cvt.s16.s8 	%rs44, %rs183;
	shr.u16 	%rs184, %rs183, 3;
	and.b16  	%rs45, %rs184, 15;
	and.b16  	%rs46, %rs183, 7;
	or.b16  	%rs185, %rs45, %rs46;
	setp.eq.s16 	%p47, %rs185, 0;
	@%p47 bra 	$L__BB19_61;
	and.b16  	%rs186, %rs44, 127;
	setp.eq.s16 	%p48, %rs186, 127;
	mov.f32 	%f197, 0f7FC00000;
	@%p48 bra 	$L__BB19_62;
	add.s16 	%rs187, %rs45, 120;
	cvt.u32.u16 	%r140, %rs187;
	cvt.u32.u16 	%r141, %rs46;
	shl.b32 	%r142, %r141, 20;
	shr.u16 	%rs188, %rs44, 7;
	cvt.u32.u16 	%r143, %rs188;
	shl.b32 	%r144, %r143, 31;
	shl.b32 	%r145, %r140, 23;
	or.b32  	%r146, %r145, %r144;
	or.b32  	%r147, %r146, %r142;
	mov.b32 	%f197, %r147;
	bra.uni 	$L__BB19_62;
$L__BB19_61:
	setp.gt.s16 	%p49, %rs44, -1;
	selp.f32 	%f197, 0f00000000, 0f80000000, %p49;
$L__BB19_62:
	mul.f32 	%f145, %f116, %f197;
	mul.f32 	%f146, %f115, %f196;
	fma.rn.f32 	%f50, %f146, %f145, %f43;
	ld.shared.u8 	%rs189, [%r7+7];
	cvt.s16.s8 	%rs47, %rs189;
	shr.u16 	%rs190, %rs189, 3;
	and.b16  	%rs48, %rs190, 15;
	and.b16  	%rs49, %rs189, 7;
	or.b16  	%rs191, %rs48, %rs49;
	setp.eq.s16 	%p50, %rs191, 0;
	@%p50 bra 	$L__BB19_65;
	and.b16  	%rs192, %rs47, 127;
	setp.eq.s16 	%p51, %rs192, 127;
	mov.f32 	%f198, 0f7FC00000;
	@%p51 bra 	$L__BB19_66;
	add.s16 	%rs193, %rs48, 120;
	cvt.u32.u16 	%r148, %rs193;
	cvt.u32.u16 	%r149, %rs49;
	shl.b32 	%r150, %r149, 20;
	shr.u16 	%rs194, %rs47, 7;
	cvt.u32.u16 	%r151, %rs194;
	shl.b32 	%r152, %r151, 31;
	shl.b32 	%r153, %r148, 23;
	or.b32  	%r154, %r153, %r152;
	or.b32  	%r155, %r154, %r150;
	mov.b32 	%f198, %r155;
	bra.uni 	$L__BB19_66;
$L__BB19_65:
	setp.gt.s16 	%p52, %rs47, -1;
	selp.f32 	%f198, 0f00000000, 0f80000000, %p52;
$L__BB19_66:
	ld.shared.u8 	%rs195, [%r10+112];
	cvt.s16.s8 	%rs50, %rs195;
	shr.u16 	%rs196, %rs195, 3;
	and.b16  	%rs51, %rs196, 15;
	and.b16  	%rs52, %rs195, 7;
	or.b16  	%rs197, %rs51, %rs52;
	setp.eq.s16 	%p53, %rs197, 0;
	@%p53 bra 	$L__BB19_69;
	and.b16  	%rs198, %rs50, 127;
	setp.eq.s16 	%p54, %rs198, 127;
	mov.f32 	%f199, 0f7FC00000;
	@%p54 bra 	$L__BB19_70;
	add.s16 	%rs199, %rs51, 120;
	cvt.u32.u16 	%r156, %rs199;
	cvt.u32.u16 	%r157, %rs52;
	shl.b32 	%r158, %r157, 20;
	shr.u16 	%rs200, %rs50, 7;
	cvt.u32.u16 	%r159, %rs200;
	shl.b32 	%r160, %r159, 31;
	shl.b32 	%r161, %r156, 23;
	or.b32  	%r162, %r161, %r160;
	or.b32  	%r163, %r162, %r158;
	mov.b32 	%f199, %r163;
	bra.uni 	$L__BB19_70;
$L__BB19_69:
	setp.gt.s16 	%p55, %rs50, -1;
	selp.f32 	%f199, 0f00000000, 0f80000000, %p55;
$L__BB19_70:
	mul.f32 	%f149, %f116, %f199;
	mul.f32 	%f150, %f115, %f198;
	fma.rn.f32 	%f57, %f150, %f149, %f50;
	ld.shared.u8 	%rs201, [%r7+8];
	cvt.s16.s8 	%rs53, %rs201;
	shr.u16 	%rs202, %rs201, 3;
	and.b16  	%rs54, %rs202, 15;
	and.b16  	%rs55, %rs201, 7;
	or.b16  	%rs203, %rs54, %rs55;
	setp.eq.s16 	%p56, %rs203, 0;
	@%p56 bra 	$L__BB19_73;
	and.b16  	%rs204, %rs53, 127;
	setp.eq.s16 	%p57, %rs204, 127;
	mov.f32 	%f200, 0f7FC00000;
	@%p57 bra 	$L__BB19_74;
	add.s16 	%rs205, %rs54, 120;
	cvt.u32.u16 	%r164, %rs205;
	cvt.u32.u16 	%r165, %rs55;
	shl.b32 	%r166, %r165, 20;
	shr.u16 	%rs206, %rs53, 7;
	cvt.u32.u16 	%r167, %rs206;
	shl.b32 	%r168, %r167, 31;
	shl.b32 	%r169, %r164, 23;
	or.b32  	%r170, %r169, %r168;
	or.b32  	%r171, %r170, %r166;
	mov.b32 	%f200, %r171;
	bra.uni 	$L__BB19_74;
$L__BB19_73:
	setp.gt.s16 	%p58, %rs53, -1;
	selp.f32 	%f200, 0f00000000, 0f80000000, %p58;
$L__BB19_74:
	ld.shared.u8 	%rs207, [%r10+128];
	cvt.s16.s8 	%rs56, %rs207;
	shr.u16 	%rs208, %rs207, 3;
	and.b16  	%rs57, %rs208, 15;
	and.b16  	%rs58, %rs207, 7;
	or.b16  	%rs209, %rs57, %rs58;
	setp.eq.s16 	%p59, %rs209, 0;
	@%p59 bra 	$L__BB19_77;
	and.b16  	%rs210, %rs56, 127;
	setp.eq.s16 	%p60, %rs210, 127;
	mov.f32 	%f201, 0f7FC00000;
	@%p60 bra 	$L__BB19_78;
	add.s16 	%rs211, %rs57, 120;
	cvt.u32.u16 	%r172, %rs211;
	cvt.u32.u16 	%r173, %rs58;
	shl.b32 	%r174, %r173, 20;
	shr.u16 	%rs212, %rs56, 7;
	cvt.u32.u16 	%r175, %rs212;
	shl.b32 	%r176, %r175, 31;
	shl.b32 	%r177, %r172, 23;
	or.b32  	%r178, %r177, %r176;
	or.b32  	%r179, %r178, %r174;
	mov.b32 	%f201, %r179;
	bra.uni 	$L__BB19_78;
$L__BB19_77:
	setp.gt.s16 	%p61, %rs56, -1;
	selp.f32 	%f201, 0f00000000, 0f80000000, %p61;
$L__BB19_78:
	mul.f32 	%f153, %f116, %f201;
	mul.f32 	%f154, %f115, %f200;
	fma.rn.f32 	%f64, %f154, %f153, %f57;
	ld.shared.u8 	%rs213, [%r7+9];
	cvt.s16.s8 	%rs59, %rs213;
	shr.u16 	%rs214, %rs213, 3;
	and.b16  	%rs60, %rs214, 15;
	and.b16  	%rs61, %rs213, 7;
	or.b16  	%rs215, %rs60, %rs61;
	setp.eq.s16 	%p62, %rs215, 0;
	@%p62 bra 	$L__BB19_81;
	and.b16  	%rs216, %rs59, 127;
	setp.eq.s16 	%p63, %rs216, 127;
	mov.f32 	%f202, 0f7FC00000;
	@%p63 bra 	$L__BB19_82;
	add.s16 	%rs217, %rs60, 120;
	cvt.u32.u16 	%r180, %rs217;
	cvt.u32.u16 	%r181, %rs61;
	shl.b32 	%r182, %r181, 20;
	shr.u16 	%rs218, %rs59, 7;
	cvt.u32.u16 	%r183, %rs218;
	shl.b32 	%r184, %r183, 31;
	shl.b32 	%r185, %r180, 23;
	or.b32  	%r186, %r185, %r184;
	or.b32  	%r187, %r186, %r182;
	mov.b32 	%f202, %r187;
	bra.uni 	$L__BB19_82;
$L__BB19_81:
	setp.gt.s16 	%p64, %rs59, -1;
	selp.f32 	%f202, 0f00000000, 0f80000000, %p64;
$L__BB19_82:
	ld.shared.u8 	%rs219, [%r10+144];
	cvt.s16.s8 	%rs62, %rs219;
	shr.u16 	%rs220, %rs219, 3;
	and.b16  	%rs63, %rs220, 15;
	and.b16  	%rs64, %rs219, 7;
	or.b16  	%rs221, %rs63, %rs64;
	setp.eq.s16 	%p65, %rs221, 0;
	@%p65 bra 	$L__BB19_85;
	and.b16  	%rs222, %rs62, 127;
	setp.eq.s16 	%p66, %rs222, 127;
	mov.f32 	%f203, 0f7FC00000;
	@%p66 bra 	$L__BB19_86;
	add.s16 	%rs223, %rs63, 120;
	cvt.u32.u16 	%r188, %rs223;
	cvt.u32.u16 	%r189, %rs64;
	shl.b32 	%r190, %r189, 20;
	shr.u16 	%rs224, %rs62, 7;
	cvt.u32.u16 	%r191, %rs224;
	shl.b32 	%r192, %r191, 31;
	shl.b32 	%r193, %r188, 23;
	or.b32  	%r194, %r193, %r192;
	or.b32  	%r195, %r194, %r190;
	mov.b32 	%f203, %r195;
	bra.uni 	$L__BB19_86;
$L__BB19_85:
	setp.gt.s16 	%p67, %rs62, -1;
	selp.f32 	%f203, 0f00000000, 0f80000000, %p67;
$L__BB19_86:
	mul.f32 	%f157, %f116, %f203;
	mul.f32 	%f158, %f115, %f202;
	fma.rn.f32 	%f71, %f158, %f157, %f64;
	ld.shared.u8 	%rs225, [%r7+10];
	cvt.s16.s8 	%rs65, %rs225;
	shr.u16 	%rs226, %rs225, 3;
	and.b16  	%rs66, %rs226, 15;
	and.b16  	%rs67, %rs225, 7;
	or.b16  	%rs227, %rs66, %rs67;
	setp.eq.s16 	%p68, %rs227, 0;
	@%p68 bra 	$L__BB19_89;
	and.b16  	%rs228, %rs65, 127;
	setp.eq.s16 	%p69, %rs228, 127;
	mov.f32 	%f204, 0f7FC00000;
	@%p69 bra 	$L__BB19_90;
	add.s16 	%rs229, %rs66, 120;
	cvt.u32.u16 	%r196, %rs229;
	cvt.u32.u16 	%r197, %rs67;
	shl.b32 	%r198, %r197, 20;
	shr.u16 	%rs230, %rs65, 7;
	cvt.u32.u16 	%r199, %rs230;
	shl.b32 	%r200, %r199, 31;
	shl.b32 	%r201, %r196, 23;
	or.b32  	%r202, %r201, %r200;
	or.b32  	%r203, %r202, %r198;
	mov.b32 	%f204, %r203;
	bra.uni 	$L__BB19_90;
$L__BB19_89:
	setp.gt.s16 	%p70, %rs65, -1;
	selp.f32 	%f204, 0f00000000, 0f80000000, %p70;
$L__BB19_90:
	ld.shared.u8 	%rs231, [%r10+160];
	cvt.s16.s8 	%rs68, %rs231;
	shr.u16 	%rs232, %rs231, 3;
	and.b16  	%rs69, %rs232, 15;
	and.b16  	%rs70, %rs231, 7;
	or.b16  	%rs233, %rs69, %rs70;
	setp.eq.s16 	%p71, %rs233, 0;
	@%p71 bra 	$L__BB19_93;
	and.b16  	%rs234, %rs68, 127;
	setp.eq.s16 	%p72, %rs234, 127;
	mov.f32 	%f205, 0f7FC00000;
	@%p72 bra 	$L__BB19_94;
	add.s16 	%rs235, %rs69, 120;
	cvt.u32.u16 	%r204, %rs235;
	cvt.u32.u16 	%r205, %rs70;
	shl.b32 	%r206, %r205, 20;
	shr.u16 	%rs236, %rs68, 7;
	cvt.u32.u16 	%r207, %rs236;
	shl.b32 	%r208, %r207, 31;
	shl.b32 	%r209, %r204, 23;
	or.b32  	%r210, %r209, %r208;
	or.b32  	%r211, %r210, %r206;
	mov.b32 	%f205, %r211;
	bra.uni 	$L__BB19_94;
$L__BB19_93:
	setp.gt.s16 	%p73, %rs68, -1;
	selp.f32 	%f205, 0f00000000, 0f80000000, %p73;
$L__BB19_94:
	mul.f32 	%f161, %f116, %f205;
	mul.f32 	%f162, %f115, %f204;
	fma.rn.f32 	%f78, %f162, %f161, %f71;
	ld.shared.u8 	%rs237, [%r7+11];
	cvt.s16.s8 	%rs71, %rs237;
	shr.u16 	%rs238, %rs237, 3;
	and.b16  	%rs72, %rs238, 15;
	and.b16  	%rs73, %rs237, 7;
	or.b16  	%rs239, %rs72, %rs73;
	setp.eq.s16 	%p74, %rs239, 0;
	@%p74 bra 	$L__BB19_97;
	and.b16  	%rs240, %rs71, 127;
	setp.eq.s16 	%p75, %rs240, 127;
	mov.f32 	%f206, 0f7FC00000;
	@%p75 bra 	$L__BB19_98;
	add.s16 	%rs241, %rs72, 120;
	cvt.u32.u16 	%r212, %rs241;
	cvt.u32.u16 	%r213, %rs73;
	shl.b32 	%r214, %r213, 20;
	shr.u16 	%rs242, %rs71, 7;
	cvt.u32.u16 	%r215, %rs242;
	shl.b32 	%r216, %r215, 31;
	shl.b32 	%r217, %r212, 23;
	or.b32  	%r218, %r217, %r216;
	or.b32  	%r219, %r218, %r214;
	mov.b32 	%f206, %r219;
	bra.uni 	$L__BB19_98;
$L__BB19_97:
	setp.gt.s16 	%p76, %rs71, -1;
	selp.f32 	%f206, 0f00000000, 0f80000000, %p76;
$L__BB19_98:
	ld.shared.u8 	%rs243, [%r10+176];
	cvt.s16.s8 	%rs74, %rs243;
	shr.u16 	%rs244, %rs243, 3;
	and.b16  	%rs75, %rs244, 15;
	and.b16  	%rs76, %rs243, 7;
	or.b16  	%rs245, %rs75, %rs76;
	setp.eq.s16 	%p77, %rs245, 0;
	@%p77 bra 	$L__BB19_101;
	and.b16  	%rs246, %rs74, 127;
	setp.eq.s16 	%p78, %rs246, 127;
	mov.f32 	%f207, 0f7FC00000;
	@%p78 bra 	$L__BB19_102;
	add.s16 	%rs247, %rs75, 120;
	cvt.u32.u16 	%r220, %rs247;
	cvt.u32.u16 	%r221, %rs76;
	shl.b32 	%r222, %r221, 20;
	shr.u16 	%rs248, %rs74, 7;
	cvt.u32.u16 	%r223, %rs248;
	shl.b32 	%r224, %r223, 31;
	shl.b32 	%r225, %r220, 23;
	or.b32  	%r226, %r225, %r224;
	or.b32  	%r227, %r226, %r222;
	mov.b32 	%f207, %r227;
	bra.uni 	$L__BB19_102;
$L__BB19_101:
	setp.gt.s16 	%p79, %rs74, -1;
	selp.f32 	%f207, 0f00000000, 0f80000000, %p79;
$L__BB19_102:
	mul.f32 	%f165, %f116, %f207;
	mul.f32 	%f166, %f115, %f206;
	fma.rn.f32 	%f85, %f166, %f165, %f78;
	ld.shared.u8 	%rs249, [%r7+12];
	cvt.s16.s8 	%rs77, %rs249;
	shr.u16 	%rs250, %rs249, 3;
	and.b16  	%rs78, %rs250, 15;
	and.b16  	%rs79, %rs249, 7;
	or.b16  	%rs251, %rs78, %rs79;
	setp.eq.s16 	%p80, %rs251, 0;
	@%p80 bra 	$L__BB19_105;
	and.b16  	%rs252, %rs77, 127;
	setp.eq.s16 	%p81, %rs252, 127;
	mov.f32 	%f208, 0f7FC00000;
	@%p81 bra 	$L__BB19_106;
	add.s16 	%rs253, %rs78, 120;
	cvt.u32.u16 	%r228, %rs253;
	cvt.u32.u16 	%r229, %rs79;
	shl.b32 	%r230, %r229, 20;
	shr.u16 	%rs254, %rs77, 7;
	cvt.u32.u16 	%r231, %rs254;
	shl.b32 	%r232, %r231, 31;
	shl.b32 	%r233, %r228, 23;
	or.b32  	%r234, %r233, %r232;
	or.b32  	%r235, %r234, %r230;
	mov.b32 	%f208, %r235;
	bra.uni 	$L__BB19_106;
$L__BB19_105:
	setp.gt.s16 	%p82, %rs77, -1;
	selp.f32 	%f208, 0f00000000, 0f80000000, %p82;
$L__BB19_106:
	ld.shared.u8 	%rs255, [%r10+192];
	cvt.s16.s8 	%rs80, %rs255;
	shr.u16 	%rs256, %rs255, 3;
	and.b16  	%rs81, %rs256, 15;
	and.b16  	%rs82, %rs255, 7;
	or.b16  	%rs257, %rs81, %rs82;
	setp.eq.s16 	%p83, %rs257, 0;
	@%p83 bra 	$L__BB19_109;
	and.b16  	%rs258, %rs80, 127;
	setp.eq.s16 	%p84, %rs258, 127;
	mov.f32 	%f209, 0f7FC00000;
	@%p84 bra 	$L__BB19_110;
	add.s16 	%rs259, %rs81, 120;
	cvt.u32.u16 	%r236, %rs259;
	cvt.u32.u16 	%r237, %rs82;
	shl.b32 	%r238, %r237, 20;
	shr.u16 	%rs260, %rs80, 7;
	cvt.u32.u16 	%r239, %rs260;
	shl.b32 	%r240, %r239, 31;
	shl.b32 	%r241, %r236, 23;
	or.b32  	%r242, %r241, %r240;
	or.b32  	%r243, %r242, %r238;
	mov.b32 	%f209, %r243;
	bra.uni 	$L__BB19_110;
$L__BB19_109:
	setp.gt.s16 	%p85, %rs80, -1;
	selp.f32 	%f209, 0f00000000, 0f80000000, %p85;
$L__BB19_110:
	mul.f32 	%f169, %f116, %f209;
	mul.f32 	%f170, %f115, %f208;
	fma.rn.f32 	%f92, %f170, %f169, %f85;
	ld.shared.u8 	%rs261, [%r7+13];
	cvt.s16.s8 	%rs83, %rs261;
	shr.u16 	%rs262, %rs261, 3;
	and.b16  	%rs84, %rs262, 15;
	and.b16  	%rs85, %rs261, 7;
	or.b16  	%rs263, %rs84, %rs85;
	setp.eq.s16 	%p86, %rs263, 0;
	@%p86 bra 	$L__BB19_113;
	and.b16  	%rs264, %rs83, 127;
	setp.eq.s16 	%p87, %rs264, 127;
	mov.f32 	%f210, 0f7FC00000;
	@%p87 bra 	$L__BB19_114;
	add.s16 	%rs265, %rs84, 120;
	cvt.u32.u16 	%r244, %rs265;
	cvt.u32.u16 	%r245, %rs85;
	shl.b32 	%r246, %r245, 20;
	shr.u16 	%rs266, %rs83, 7;
	cvt.u32.u16 	%r247, %rs266;
	shl.b32 	%r248, %r247, 31;
	shl.b32 	%r249, %r244, 23;
	or.b32  	%r250, %r249, %r248;
	or.b32  	%r251, %r250, %r246;
	mov.b32 	%f210, %r251;
	bra.uni 	$L__BB19_114;
$L__BB19_113:
	setp.gt.s16 	%p88, %rs83, -1;
	selp.f32 	%f210, 0f00000000, 0f80000000, %p88;
$L__BB19_114:
	ld.shared.u8 	%rs267, [%r10+208];
	cvt.s16.s8 	%rs86, %rs267;
	shr.u16 	%rs268, %rs267, 3;
	and.b16  	%rs87, %rs268, 15;
	and.b16  	%rs88, %rs267, 7;
	or.b16  	%rs269, %rs87, %rs88;
	setp.eq.s16 	%p89, %rs269, 0;
	@%p89 bra 	$L__BB19_117;
	and.b16  	%rs270, %rs86, 127;
	setp.eq.s16 	%p90, %rs270, 127;
	mov.f32 	%f211, 0f7FC00000;
	@%p90 bra 	$L__BB19_118;
	add.s16 	%rs271, %rs87, 120;
	cvt.u32.u16 	%r252, %rs271;
	cvt.u32.u16 	%r253, %rs88;
	shl.b32 	%r254, %r253, 20;
	shr.u16 	%rs272, %rs86, 7;
	cvt.u32.u16 	%r255, %rs272;
	shl.b32 	%r256, %r255, 31;
	shl.b32 	%r257, %r252, 23;
	or.b32  	%r258, %r257, %r256;
	or.b32  	%r259, %r258, %r254;
	mov.b32 	%f211, %r259;
	bra.uni 	$L__BB19_118;
$L__BB19_117:
	setp.gt.s16 	%p91, %rs86, -1;
	selp.f32 	%f211, 0f00000000, 0f80000000, %p91;
$L__BB19_118:
	mul.f32 	%f173, %f116, %f211;
	mul.f32 	%f174, %f115, %f210;
	fma.rn.f32 	%f99, %f174, %f173, %f92;
	ld.shared.u8 	%rs273, [%r7+14];
	cvt.s16.s8 	%rs89, %rs273;
	shr.u16 	%rs274, %rs273, 3;
	and.b16  	%rs90, %rs274, 15;
	and.b16  	%rs91, %rs273, 7;
	or.b16  	%rs275, %rs90, %rs91;
	setp.eq.s16 	%p92, %rs275, 0;
	@%p92 bra 	$L__BB19_121;
	and.b16  	%rs276, %rs89, 127;
	setp.eq.s16 	%p93, %rs276, 127;
	mov.f32 	%f212, 0f7FC00000;
	@%p93 bra 	$L__BB19_122;
	add.s16 	%rs277, %rs90, 120;
	cvt.u32.u16 	%r260, %rs277;
	cvt.u32.u16 	%r261, %rs91;
	shl.b32 	%r262, %r261, 20;
	shr.u16 	%rs278, %rs89, 7;
	cvt.u32.u16 	%r263, %rs278;
	shl.b32 	%r264, %r263, 31;
	shl.b32 	%r265, %r260, 23;
	or.b32  	%r266, %r265, %r264;
	or.b32  	%r267, %r266, %r262;
	mov.b32 	%f212, %r267;
	bra.uni 	$L__BB19_122;
$L__BB19_121:
	setp.gt.s16 	%p94, %rs89, -1;
	selp.f32 	%f212, 0f00000000, 0f80000000, %p94;
$L__BB19_122:
	ld.shared.u8 	%rs279, [%r10+224];
	cvt.s16.s8 	%rs92, %rs279;
	shr.u16 	%rs280, %rs279, 3;
	and.b16  	%rs93, %rs280, 15;
	and.b16  	%rs94, %rs279, 7;
	or.b16  	%rs281, %rs93, %rs94;
	setp.eq.s16 	%p95, %rs281, 0;
	@%p95 bra 	$L__BB19_125;
	and.b16  	%rs282, %rs92, 127;
	setp.eq.s16 	%p96, %rs282, 127;
	mov.f32 	%f213, 0f7FC00000;
	@%p96 bra 	$L__BB19_126;
	add.s16 	%rs283, %rs93, 120;
	cvt.u32.u16 	%r268, %rs283;
	cvt.u32.u16 	%r269, %rs94;
	shl.b32 	%r270, %r269, 20;
	shr.u16 	%rs284, %rs92, 7;
	cvt.u32.u16 	%r271, %rs284;
	shl.b32 	%r272, %r271, 31;
	shl.b32 	%r273, %r268, 23;
	or.b32  	%r274, %r273, %r272;
	or.b32  	%r275, %r274, %r270;
	mov.b32 	%f213, %r275;
	bra.uni 	$L__BB19_126;
$L__BB19_125:
	setp.gt.s16 	%p97, %rs92, -1;
	selp.f32 	%f213, 0f00000000, 0f80000000, %p97;
$L__BB19_126:
	mul.f32 	%f177, %f116, %f213;
	mul.f32 	%f178, %f115, %f212;
	fma.rn.f32 	%f106, %f178, %f177, %f99;
	ld.shared.u8 	%rs285, [%r7+15];
	cvt.s16.s8 	%rs95, %rs285;
	shr.u16 	%rs286, %rs285, 3;
	and.b16  	%rs96, %rs286, 15;
	and.b16  	%rs97, %rs285, 7;
	or.b16  	%rs287, %rs96, %rs97;
	setp.eq.s16 	%p98, %rs287, 0;
	@%p98 bra 	$L__BB19_129;
	and.b16  	%rs288, %rs95, 127;
	setp.eq.s16 	%p99, %rs288, 127;
	mov.f32 	%f214, 0f7FC00000;
	@%p99 bra 	$L__BB19_130;
	add.s16 	%rs289, %rs96, 120;
	cvt.u32.u16 	%r276, %rs289;
	cvt.u32.u16 	%r277, %rs97;
	shl.b32 	%r278, %r277, 20;
	shr.u16 	%rs290, %rs95, 7;
	cvt.u32.u16 	%r279, %rs290;
	shl.b32 	%r280, %r279, 31;
	shl.b32 	%r281, %r276, 23;
	or.b32  	%r282, %r281, %r280;
	or.b32  	%r283, %r282, %r278;
	mov.b32 	%f214, %r283;
	bra.uni 	$L__BB19_130;
$L__BB19_129:
	setp.gt.s16 	%p100, %rs95, -1;
	selp.f32 	%f214, 0f00000000, 0f80000000, %p100;
$L__BB19_130:
	ld.shared.u8 	%rs291, [%r10+240];
	cvt.s16.s8 	%rs98, %rs291;
	shr.u16 	%rs292, %rs291, 3;
	and.b16  	%rs99, %rs292, 15;
	and.b16  	%rs100, %rs291, 7;
	or.b16  	%rs293, %rs99, %rs100;
	setp.eq.s16 	%p101, %rs293, 0;
	@%p101 bra 	$L__BB19_133;
	and.b16  	%rs294, %rs98, 127;
	setp.eq.s16 	%p102, %rs294, 127;
	mov.f32 	%f215, 0f7FC00000;
	@%p102 bra 	$L__BB19_134;
	add.s16 	%rs295, %rs99, 120;
	cvt.u32.u16 	%r284, %rs295;
	cvt.u32.u16 	%r285, %rs100;
	shl.b32 	%r286, %r285, 20;
	shr.u16 	%rs296, %rs98, 7;
	cvt.u32.u16 	%r287, %rs296;
	shl.b32 	%r288, %r287, 31;
	shl.b32 	%r289, %r284, 23;
	or.b32  	%r290, %r289, %r288;
	or.b32  	%r291, %r290, %r286;
	mov.b32 	%f215, %r291;
	bra.uni 	$L__BB19_134;
$L__BB19_133:
	setp.gt.s16 	%p103, %rs98, -1;
	selp.f32 	%f215, 0f00000000, 0f80000000, %p103;
$L__BB19_134:
	mul.f32 	%f181, %f116, %f215;
	mul.f32 	%f182, %f115, %f214;
	fma.rn.f32 	%f216, %f182, %f181, %f106;
	bar.sync 	0;
	add.s32 	%r297, %r297, 1;
	setp.ne.s32 	%p104, %r297, 0;
	add.s32 	%r296, %r296, %r13;
	add.s32 	%r295, %r295, 16;
	add.s32 	%r294, %r294, 16;
	add.s32 	%r293, %r293, 16;
	@%p104 bra 	$L__BB19_2;
$L__BB19_135:
	setp.ge.u32 	%p105, %r2, %r25;
	setp.ge.u32 	%p106, %r5, %r26;
	or.pred  	%p107, %p105, %p106;
	@%p107 bra 	$L__BB19_137;
	mad.lo.s32 	%r292, %r26, %r2, %r5;
	cvta.to.global.u64 	%rd10, %rd3;
	mul.wide.u32 	%rd11, %r292, 4;
	add.s64 	%rd12, %rd10, %rd11;
	st.global.f32 	[%rd12], %f216;
$L__BB19_137:
	ret;

}
	// .globl	fp8_gemm_e4m3_f16_kernel
.visible .entry fp8_gemm_e4m3_f16_kernel(
	.param .u64 .ptr .align 1 fp8_gemm_e4m3_f16_kernel_param_0,
	.param .u64 .ptr .align 1 fp8_gemm_e4m3_f16_kernel_param_1,
	.param .u64 .ptr .align 1 fp8_gemm_e4m3_f16_kernel_param_2,
	.param .f32 fp8_gemm_e4m3_f16_kernel_param_3,
	.param .f32 fp8_gemm_e4m3_f16_kernel_param_4,
	.param .u32 fp8_gemm_e4m3_f16_kernel_param_5,
	.param .u32 fp8_gemm_e4m3_f16_kernel_param_6,
	.param .u32 fp8_gemm_e4m3_f16_kernel_param_7
)
{
	.reg .pred 	%p<108>;
	.reg .b16 	%rs<300>;
	.reg .b32 	%r<298>;
	.reg .b32 	%f<218>;
	.reg .b64 	%rd<13>;
	// demoted variable
	.shared .align 1 .b8 _ZZ24fp8_gemm_e4m3_f16_kernelE2As[256];
	// demoted variable
	.shared .align 1 .b8 _ZZ24fp8_gemm_e4m3_f16_kernelE2Bs[256];
	ld.param.u64 	%rd3, [fp8_gemm_e4m3_f16_kernel_param_0];
	ld.param.u64 	%rd4, [fp8_gemm_e4m3_f16_kernel_param_1];
	ld.param.u64 	%rd5, [fp8_gemm_e4m3_f16_kernel_param_2];
	ld.param.f32 	%f115, [fp8_gemm_e4m3_f16_kernel_param_3];
	ld.param.f32 	%f116, [fp8_gemm_e4m3_f16_kernel_param_4];
	ld.param.u32 	%r25, [fp8_gemm_e4m3_f16_kernel_param_5];
	ld.param.u32 	%r26, [fp8_gemm_e4m3_f16_kernel_param_6];
	ld.param.u32 	%r27, [fp8_gemm_e4m3_f16_kernel_param_7];
	mov.u32 	%r28, %ctaid.y;
	shl.b32 	%r29, %r28, 4;
	mov.u32 	%r295, %tid.y;
	add.s32 	%r2, %r29, %r295;
	mov.u32 	%r30, %ctaid.x;
	shl.b32 	%r3, %r30, 4;
	mov.u32 	%r293, %tid.x;
	add.s32 	%r5, %r3, %r293;
	add.s32 	%r6, %r27, 15;
	setp.lt.u32 	%p1, %r6, 16;
	mov.f32 	%f217, 0f00000000;
	@%p1 bra 	$L__BB20_135;
	shl.b32 	%r31, %r295, 4;
	mov.u32 	%r32, _ZZ24fp8_gemm_e4m3_f16_kernelE2As;
	add.s32 	%r7, %r32, %r31;
	add.s32 	%r8, %r7, %r293;
	mov.u32 	%r33, _ZZ24fp8_gemm_e4m3_f16_kernelE2Bs;
	add.s32 	%r10, %r33, %r293;
	add.s32 	%r9, %r10, %r31;
	shr.u32 	%r34, %r6, 4;
	neg.s32 	%r297, %r34;
	mad.lo.s32 	%r35, %r295, %r26, %r293;
	add.s32 	%r296, %r35, %r3;
	shl.b32 	%r13, %r26, 4;
	mad.lo.s32 	%r294, %r27, %r2, %r293;
	cvta.to.global.u64 	%rd1, %rd4;
	cvta.to.global.u64 	%rd2, %rd5;
	mov.f32 	%f217, 0f00000000;
$L__BB20_2:
	setp.ge.u32 	%p2, %r2, %r25;
	setp.ge.u32 	%p3, %r293, %r27;
	mov.b16 	%rs298, 0;
	or.pred  	%p4, %p2, %p3;
	@%p4 bra 	$L__BB20_4;
	cvt.u64.u32 	%rd6, %r294;
	add.s64 	%rd7, %rd1, %rd6;
	ld.global.nc.u8 	%rs102, [%rd7];
	cvt.u16.u8 	%rs298, %rs102;
$L__BB20_4:
	setp.ge.u32 	%p5, %r5, %r26;
	st.shared.u8 	[%r8], %rs298;
	setp.ge.u32 	%p6, %r295, %r27;
	mov.b16 	%rs299, 0;
	or.pred  	%p7, %p5, %p6;
	@%p7 bra 	$L__BB20_6;
	cvt.u64.u32 	%rd8, %r296;
	add.s64 	%rd9, %rd2, %rd8;
	ld.global.nc.u8 	%rs104, [%rd9];
	cvt.u16.u8 	%rs299, %rs104;
$L__BB20_6:
	st.shared.u8 	[%r9], %rs299;
	bar.sync 	0;
	ld.shared.u8 	%rs105, [%r7];
	cvt.s16.s8 	%rs5, %rs105;
	shr.u16 	%rs106, %rs105, 3;
	and.b16  	%rs6, %rs106, 15;
	and.b16  	%rs7, %rs105, 7;
	or.b16  	%rs107, %rs6, %rs7;
	setp.ne.s16 	%p8, %rs107, 0;
	@%p8 bra 	$L__BB20_8;
	setp.gt.s16 	%p10, %rs5, -1;
	selp.f32 	%f185, 0f00000000, 0f80000000, %p10;
	bra.uni 	$L__BB20_10;
$L__BB20_8:
	and.b16  	%rs108, %rs5, 127;
	setp.eq.s16 	%p9, %rs108, 127;
	mov.f32 	%f185, 0f7FC00000;
	@%p9 bra 	$L__BB20_10;
	add.s16 	%rs109, %rs6, 120;
	cvt.u32.u16 	%r36, %rs109;
	cvt.u32.u16 	%r37, %rs7;
	shl.b32 	%r38, %r37, 20;
	shr.u16 	%rs110, %rs5, 7;
	cvt.u32.u16 	%r39, %rs110;
	shl.b32 	%r40, %r39, 31;
	shl.b32 	%r41, %r36, 23;
	or.b32  	%r42, %r41, %r40;
	or.b32  	%r43, %r42, %r38;
	mov.b32 	%f185, %r43;
$L__BB20_10:
	ld.shared.u8 	%rs111, [%r10];
	cvt.s16.s8 	%rs8, %rs111;
	shr.u16 	%rs112, %rs111, 3;
	and.b16  	%rs9, %rs112, 15;
	and.b16  	%rs10, %rs111, 7;
	or.b16  	%rs113, %rs9, %rs10;
	setp.ne.s16 	%p11, %rs113, 0;
	@%p11 bra 	$L__BB20_12;
	setp.gt.s16 	%p13, %rs8, -1;
	selp.f32 	%f186, 0f00000000, 0f80000000, %p13;
	bra.uni 	$L__BB20_14;
$L__BB20_12:
	and.b16  	%rs114, %rs8, 127;
	setp.eq.s16 	%p12, %rs114, 127;
	mov.f32 	%f186, 0f7FC00000;
	@%p12 bra 	$L__BB20_14;
	add.s16 	%rs115, %rs9, 120;
	cvt.u32.u16 	%r44, %rs115;
	cvt.u32.u16 	%r45, %rs10;
	shl.b32 	%r46, %r45, 20;
	shr.u16 	%rs116, %rs8, 7;
	cvt.u32.u16 	%r47, %rs116;
	shl.b32 	%r48, %r47, 31;
	shl.b32 	%r49, %r44, 23;
	or.b32  	%r50, %r49, %r48;
	or.b32  	%r51, %r50, %r46;
	mov.b32 	%f186, %r51;
$L__BB20_14:
	mul.f32 	%f121, %f116, %f186;
	mul.f32 	%f122, %f115, %f185;
	fma.rn.f32 	%f8, %f122, %f121, %f217;
	ld.shared.u8 	%rs117, [%r7+1];
	cvt.s16.s8 	%rs11, %rs117;
	shr.u16 	%rs118, %rs117, 3;
	and.b16  	%rs12, %rs118, 15;
	and.b16  	%rs13, %rs117, 7;
	or.b16  	%rs119, %rs12, %rs13;
	setp.eq.s16 	%p14, %rs119, 0;
	@%p14 bra 	$L__BB20_17;
	and.b16  	%rs120, %rs11, 127;
	setp.eq.s16 	%p15, %rs120, 127;
	mov.f32 	%f187, 0f7FC00000;
	@%p15 bra 	$L__BB20_18;
	add.s16 	%rs121, %rs12, 120;
	cvt.u32.u16 	%r52, %rs121;
	cvt.u32.u16 	%r53, %rs13;
	shl.b32 	%r54, %r53, 20;
	shr.u16 	%rs122, %rs11, 7;
	cvt.u32.u16 	%r55, %rs122;
	shl.b32 	%r56, %r55, 31;
	shl.b32 	%r57, %r52, 23;
	or.b32  	%r58, %r57, %r56;
	or.b32  	%r59, %r58, %r54;
	mov.b32 	%f187, %r59;
	bra.uni 	$L__BB20_18;
$L__BB20_17:
	setp.gt.s16 	%p16, %rs11, -1;
	selp.f32 	%f187, 0f00000000, 0f80000000, %p16;
$L__BB20_18:
	ld.shared.u8 	%rs123, [%r10+16];
	cvt.s16.s8 	%rs14, %rs123;
	shr.u16 	%rs124, %rs123, 3;
	and.b16  	%rs15, %rs124, 15;
	and.b16  	%rs16, %rs123, 7;
	or.b16  	%rs125, %rs15, %rs16;
	setp.eq.s16 	%p17, %rs125, 0;
	@%p17 bra 	$L__BB20_21;
	and.b16  	%rs126, %rs14, 127;
	setp.eq.s16 	%p18, %rs126, 127;
	mov.f32 	%f188, 0f7FC00000;
	@%p18 bra 	$L__BB20_22;
	add.s16 	%rs127, %rs15, 120;
	cvt.u32.u16 	%r60, %rs127;
	cvt.u32.u16 	%r61, %rs16;
	shl.b32 	%r62, %r61, 20;
	shr.u16 	%rs128, %rs14, 7;
	cvt.u32.u16 	%r63, %rs128;
	shl.b32 	%r64, %r63, 31;
	shl.b32 	%r65, %r60, 23;
	or.b32  	%r66, %r65, %r64;
	or.b32  	%r67, %r66, %r62;
	mov.b32 	%f188, %r67;
	bra.uni 	$L__BB20_22;
$L__BB20_21:
	setp.gt.s16 	%p19, %rs14, -1;
	selp.f32 	%f188, 0f00000000, 0f80000000, %p19;
$L__BB20_22:
	mul.f32 	%f125, %f116, %f188;
	mul.f32 	%f126, %f115, %f187;
	fma.rn.f32 	%f15, %f126, %f125, %f8;
	ld.shared.u8 	%rs129, [%r7+2];
	cvt.s16.s8 	%rs17, %rs129;
	shr.u16 	%rs130, %rs129, 3;
	and.b16  	%rs18, %rs130, 15;
	and.b16  	%rs19, %rs129, 7;
	or.b16  	%rs131, %rs18, %rs19;
	setp.eq.s16 	%p20, %rs131, 0;
	@%p20 bra 	$L__BB20_25;
	and.b16  	%rs132, %rs17, 127;
	setp.eq.s16 	%p21, %rs132, 127;
	mov.f32 	%f189, 0f7FC00000;
	@%p21 bra 	$L__BB20_26;
	add.s16 	%rs133, %rs18, 120;
	cvt.u32.u16 	%r68, %rs133;
	cvt.u32.u16 	%r69, %rs19;
	shl.b32 	%r70, %r69, 20;
	shr.u16 	%rs134, %rs17, 7;
	cvt.u32.u16 	%r71, %rs134;
	shl.b32 	%r72, %r71, 31;
	shl.b32 	%r73, %r68, 23;
	or.b32  	%r74, %r73, %r72;
	or.b32  	%r75, %r74, %r70;
	mov.b32 	%f189, %r75;
	bra.uni 	$L__BB20_26;
$L__BB20_25:
	setp.gt.s16 	%p22, %rs17, -1;
	selp.f32 	%f189, 0f00000000, 0f80000000, %p22;
$L__BB20_26:
	ld.shared.u8 	%rs135, [%r10+32];
	cvt.s16.s8 	%rs20, %rs135;
	shr.u16 	%rs136, %rs135, 3;
	and.b16  	%rs21, %rs136, 15;
	and.b16  	%rs22, %rs135, 7;
	or.b16  	%rs137, %rs21, %rs22;
	setp.eq.s16 	%p23, %rs137, 0;
	@%p23 bra 	$L__BB20_29;
	and.b16  	%rs138, %rs20, 127;
	setp.eq.s16 	%p24, %rs138, 127;
	mov.f32 	%f190, 0f7FC00000;
	@%p24 bra 	$L__BB20_30;
	add.s16 	%rs139, %rs21, 120;
	cvt.u32.u16 	%r76, %rs139;
	cvt.u32.u16 	%r77, %rs22;
	shl.b32 	%r78, %r77, 20;
	shr.u16 	%rs140, %rs20, 7;
	cvt.u32.u16 	%r79, %rs140;
	shl.b32 	%r80, %r79, 31;
	shl.b32 	%r81, %r76, 23;
	or.b32  	%r82, %r81, %r80;
	or.b32  	%r83, %r82, %r78;
	mov.b32 	%f190, %r83;
	bra.uni 	$L__BB20_30;
$L__BB20_29:
	setp.gt.s16 	%p25, %rs20, -1;
	selp.f32 	%f190, 0f00000000, 0f80000000, %p25;
$L__BB20_30:
	mul.f32 	%f129, %f116, %f190;
	mul.f32 	%f130, %f115, %f189;
	fma.rn.f32 	%f22, %f130, %f129, %f15;
	ld.shared.u8 	%rs141, [%r7+3];
	cvt.s16.s8 	%rs23, %rs141;
	shr.u16 	%rs142, %rs141, 3;
	and.b16  	%rs24, %rs142, 15;
	and.b16  	%rs25, %rs141, 7;
	or.b16  	%rs143, %rs24, %rs25;
	setp.eq.s16 	%p26, %rs143, 0;
	@%p26 bra 	$L__BB20_33;
	and.b16  	%rs144, %rs23, 127;
	setp.eq.s16 	%p27, %rs144, 127;
	mov.f32 	%f191, 0f7FC00000;
	@%p27 bra 	$L__BB20_34;
	add.s16 	%rs145, %rs24, 120;
	cvt.u32.u16 	%r84, %rs145;
	cvt.u32.u16 	%r85, %rs25;
	shl.b32 	%r86, %r85, 20;
	shr.u16 	%rs146, %rs23, 7;
	cvt.u32.u16 	%r87, %rs146;
	shl.b32 	%r88, %r87, 31;
	shl.b32 	%r89, %r84, 23;
	or.b32  	%r90, %r89, %r88;
	or.b32  	%r91, %r90, %r86;
	mov.b32 	%f191, %r91;
	bra.uni 	$L__BB20_34;
$L__BB20_33:
	setp.gt.s16 	%p28, %rs23, -1;
	selp.f32 	%f191, 0f00000000, 0f80000000, %p28;
$L__BB20_34:
	ld.shared.u8 	%rs147, [%r10+48];
	cvt.s16.s8 	%rs26, %rs147;
	shr.u16 	%rs148, %rs147, 3;
	and.b16  	%rs27, %rs148, 15;
	and.b16  	%rs28, %rs147, 7;
	or.b16  	%rs149, %rs27, %rs28;
	setp.eq.s16 	%p29, %rs149, 0;
	@%p29 bra 	$L__BB20_37;
	and.b16  	%rs150, %rs26, 127;
	setp.eq.s16 	%p30, %rs150, 127;
	mov.f32 	%f192, 0f7FC00000;
	@%p30 bra 	$L__BB20_38;
	add.s16 	%rs151, %rs27, 120;
	cvt.u32.u16 	%r92, %rs151;
	cvt.u32.u16 	%r93, %rs28;
	shl.b32 	%r94, %r93, 20;
	shr.u16 	%rs152, %rs26, 7;
	cvt.u32.u16 	%r95, %rs152;
	shl.b32 	%r96, %r95, 31;
	shl.b32 	%r97, %r92, 23;
	or.b32  	%r98, %r97, %r96;
	or.b32  	%r99, %r98, %r94;
	mov.b32 	%f192, %r99;
	bra.uni 	$L__BB20_38;
$L__BB20_37:
	setp.gt.s16 	%p31, %rs26, -1;
	selp.f32 	%f192, 0f00000000, 0f80000000, %p31;
$L__BB20_38:
	mul.f32 	%f133, %f116, %f192;
	mul.f32 	%f134, %f115, %f191;
	fma.rn.f32 	%f29, %f134, %f133, %f22;
	ld.shared.u8 	%rs153, [%r7+4];
	cvt.s16.s8 	%rs29, %rs153;
	shr.u16 	%rs154, %rs153, 3;
	and.b16  	%rs30, %rs154, 15;
	and.b16  	%rs31, %rs153, 7;
	or.b16  	%rs155, %rs30, %rs31;
	setp.eq.s16 	%p32, %rs155, 0;
	@%p32 bra 	$L__BB20_41;
	and.b16  	%rs156, %rs29, 127;
	setp.eq.s16 	%p33, %rs156, 127;
	mov.f32 	%f193, 0f7FC00000;
	@%p33 bra 	$L__BB20_42;
	add.s16 	%rs157, %rs30, 120;
	cvt.u32.u16 	%r100, %rs157;
	cvt.u32.u16 	%r101, %rs31;
	shl.b32 	%r102, %r101, 20;
	shr.u16 	%rs158, %rs29, 7;
	cvt.u32.u16 	%r103, %rs158;
	shl.b32 	%r104, %r103, 31;
	shl.b32 	%r105, %r100, 23;
	or.b32  	%r106, %r105, %r104;
	or.b32  	%r107, %r106, %r102;
	mov.b32 	%f193, %r107;
	bra.uni 	$L__BB20_42;
$L__BB20_41:
	setp.gt.s16 	%p34, %rs29, -1;
	selp.f32 	%f193, 0f00000000, 0f80000000, %p34;
$L__BB20_42:
	ld.shared.u8 	%rs159, [%r10+64];
	cvt.s16.s8 	%rs32, %rs159;
	shr.u16 	%rs160, %rs159, 3;
	and.b16  	%rs33, %rs160, 15;
	and.b16  	%rs34, %rs159, 7;
	or.b16  	%rs161, %rs33, %rs34;
	setp.eq.s16 	%p35, %rs161, 0;
	@%p35 bra 	$L__BB20_45;
	and.b16  	%rs162, %rs32, 127;
	setp.eq.s16 	%p36, %rs162, 127;
	mov.f32 	%f194, 0f7FC00000;
	@%p36 bra 	$L__BB20_46;
	add.s16 	%rs163, %rs33, 120;
	cvt.u32.u16 	%r108, %rs163;
	cvt.u32.u16 	%r109, %rs34;
	shl.b32 	%r110, %r109, 20;
	shr.u16 	%rs164, %rs32, 7;
	cvt.u32.u16 	%r111, %rs164;
	shl.b32 	%r112, %r111, 31;
	shl.b32 	%r113, %r108, 23;
	or.b32  	%r114, %r113, %r112;
	or.b32  	%r115, %r114, %r110;
	mov.b32 	%f194, %r115;
	bra.uni 	$L__BB20_46;
$L__BB20_45:
	setp.gt.s16 	%p37, %rs32, -1;
	selp.f32 	%f194, 0f00000000, 0f80000000, %p37;
$L__BB20_46:
	mul.f32 	%f137, %f116, %f194;
	mul.f32 	%f138, %f115, %f193;
	fma.rn.f32 	%f36, %f138, %f137, %f29;
	ld.shared.u8 	%rs165, [%r7+5];
	cvt.s16.s8 	%rs35, %rs165;
	shr.u16 	%rs166, %rs165, 3;
	and.b16  	%rs36, %rs166, 15;
	and.b16  	%rs37, %rs165, 7;
	or.b16  	%rs167, %rs36, %rs37;
	setp.eq.s16 	%p38, %rs167, 0;
	@%p38 bra 	$L__BB20_49;
	and.b16  	%rs168, %rs35, 127;
	setp.eq.s16 	%p39, %rs168, 127;
	mov.f32 	%f195, 0f7FC00000;
	@%p39 bra 	$L__BB20_50;
	add.s16 	%rs169, %rs36, 120;
	cvt.u32.u16 	%r116, %rs169;
	cvt.u32.u16 	%r117, %rs37;
	shl.b32 	%r118, %r117, 20;
	shr.u16 	%rs170, %rs35, 7;
	cvt.u32.u16 	%r119, %rs170;
	shl.b32 	%r120, %r119, 31;
	shl.b32 	%r121, %r116, 23;
	or.b32  	%r122, %r121, %r120;
	or.b32  	%r123, %r122, %r118;
	mov.b32 	%f195, %r123;
	bra.uni 	$L__BB20_50;
$L__BB20_49:
	setp.gt.s16 	%p40, %rs35, -1;
	selp.f32 	%f195, 0f00000000, 0f80000000, %p40;
$L__BB20_50:
	ld.shared.u8 	%rs171, [%r10+80];
	cvt.s16.s8 	%rs38, %rs171;
	shr.u16 	%rs172, %rs171, 3;
	and.b16  	%rs39, %rs172, 15;
	and.b16  	%rs40, %rs171, 7;
	or.b16  	%rs173, %rs39, %rs40;
	setp.eq.s16 	%p41, %rs173, 0;
	@%p41 bra 	$L__BB20_53;
	and.b16  	%rs174, %rs38, 127;
	setp.eq.s16 	%p42, %rs174, 127;
	mov.f32 	%f196, 0f7FC00000;
	@%p42 bra 	$L__BB20_54;
	add.s16 	%rs175, %rs39, 120;
	cvt.u32.u16 	%r124, %rs175;
	cvt.u32.u16 	%r125, %rs40;
	shl.b32 	%r126, %r125, 20;
	shr.u16 	%rs176, %rs38, 7;
	cvt.u32.u16 	%r127, %rs176;
	shl.b32 	%r128, %r127, 31;
	shl.b32 	%r129, %r124, 23;
	or.b32  	%r130, %r129, %r128;
	or.b32  	%r131, %r130, %r126;
	mov.b32 	%f196, %r131;
	bra.uni 	$L__BB20_54;
$L__BB20_53:
	setp.gt.s16 	%p43, %rs38, -1;
	selp.f32 	%f196, 0f00000000, 0f80000000, %p43;
$L__BB20_54:
	mul.f32 	%f141, %f116, %f196;
	mul.f32 	%f142, %f115, %f195;
	fma.rn.f32 	%f43, %f142, %f141, %f36;
	ld.shared.u8 	%rs177, [%r7+6];
	cvt.s16.s8 	%rs41, %rs177;
	shr.u16 	%rs178, %rs177, 3;
	and.b16  	%rs42, %rs178, 15;
	and.b16  	%rs43, %rs177, 7;
	or.b16  	%rs179, %rs42, %rs43;
	setp.eq.s16 	%p44, %rs179, 0;
	@%p44 bra 	$L__BB20_57;
	and.b16  	%rs180, %rs41, 127;
	setp.eq.s16 	%p45, %rs180, 127;
	mov.f32 	%f197, 0f7FC00000;
	@%p45 bra 	$L__BB20_58;
	add.s16 	%rs181, %rs42, 120;
	cvt.u32.u16 	%r132, %rs181;
	cvt.u32.u16 	%r133, %rs43;
	shl.b32 	%r134, %r133, 20;
	shr.u16 	%rs182, %rs41, 7;
	cvt.u32.u16 	%r135, %rs182;
	shl.b32 	%r136, %r135, 31;
	shl.b32 	%r137, %r132, 23;
	or.b32  	%r138, %r137, %r136;
	or.b32  	%r139, %r138, %r134;
	mov.b32 	%f197, %r139;
	bra.uni 	$L__BB20_58;
$L__BB20_57:
	setp.gt.s16 	%p46, %rs41, -1;
	selp.f32 	%f197, 0f00000000, 0f80000000, %p46;
$L__BB20_58:
	ld.shared.u8 	%rs183, [%r10+96];
	cvt.s16.s8 	%rs44, %rs183;
	shr.u16 	%rs184, %rs183, 3;
	and.b16  	%rs45, %rs184, 15;
	and.b16  	%rs46, %rs183, 7;
	or.b16  	%rs185, %rs45, %rs46;
	setp.eq.s16 	%p47, %rs185, 0;
	@%p47 bra 	$L__BB20_61;
	and.b16  	%rs186, %rs44, 127;
	setp.eq.s16 	%p48, %rs186, 127;
	mov.f32 	%f198, 0f7FC00000;
	@%p48 bra 	$L__BB20_62;
	add.s16 	%rs187, %rs45, 120;
	cvt.u32.u16 	%r140, %rs187;
	cvt.u32.u16 	%r141, %rs46;
	shl.b32 	%r142, %r141, 20;
	shr.u16 	%rs188, %rs44, 7;
	cvt.u32.u16 	%r143, %rs188;
	shl.b32 	%r144, %r143, 31;
	shl.b32 	%r145, %r140, 23;
	or.b32  	%r146, %r145, %r144;
	or.b32  	%r147, %r146, %r142;
	mov.b32 	%f198, %r147;
	bra.uni 	$L__BB20_62;
$L__BB20_61:
	setp.gt.s16 	%p49, %rs44, -1;
	selp.f32 	%f198, 0f00000000, 0f80000000, %p49;
$L__BB20_62:
	mul.f32 	%f145, %f116, %f198;
	mul.f32 	%f146, %f115, %f197;
	fma.rn.f32 	%f50, %f146, %f145, %f43;
	ld.shared.u8 	%rs189, [%r7+7];
	cvt.s16.s8 	%rs47, %rs189;
	shr.u16 	%rs190, %rs189, 3;
	and.b16  	%rs48, %rs190, 15;
	and.b16  	%rs49, %rs189, 7;
	or.b16  	%rs191, %rs48, %rs49;
	setp.eq.s16 	%p50, %rs191, 0;
	@%p50 bra 	$L__BB20_65;
	and.b16  	%rs192, %rs47, 127;
	setp.eq.s16 	%p51, %rs192, 127;
	mov.f32 	%f199, 0f7FC00000;
	@%p51 bra 	$L__BB20_66;
	add.s16 	%rs193, %rs48, 120;
	cvt.u32.u16 	%r148, %rs193;
	cvt.u32.u16 	%r149, %rs49;
	shl.b32 	%r150, %r149, 20;
	shr.u16 	%rs194, %rs47, 7;
	cvt.u32.u16 	%r151, %rs194;
	shl.b32 	%r152, %r151, 31;
	shl.b32 	%r153, %r148, 23;
	or.b32  	%r154, %r153, %r152;
	or.b32  	%r155, %r154, %r150;
	mov.b32 	%f199, %r155;
	bra.uni 	$L__BB20_66;
$L__BB20_65:
	setp.gt.s16 	%p52, %rs47, -1;
	selp.f32 	%f199, 0f00000000, 0f80000000, %p52;
$L__BB20_66:
	ld.shared.u8 	%rs195, [%r10+112];
	cvt.s16.s8 	%rs50, %rs195;
	shr.u16 	%rs196, %rs195, 3;
	and.b16  	%rs51, %rs196, 15;
	and.b16  	%rs52, %rs195, 7;
	or.b16  	%rs197, %rs51, %rs52;
	setp.eq.s16 	%p53, %rs197, 0;
	@%p53 bra 	$L__BB20_69;
	and.b16  	%rs198, %rs50, 127;
	setp.eq.s16 	%p54, %rs198, 127;
	mov.f32 	%f200, 0f7FC00000;
	@%p54 bra 	$L__BB20_70;
	add.s16 	%rs199, %rs51, 120;
	cvt.u32.u16 	%r156, %rs199;
	cvt.u32.u16 	%r157, %rs52;
	shl.b32 	%r158, %r157, 20;
	shr.u16 	%rs200, %rs50, 7;
	cvt.u32.u16 	%r159, %rs200;
	shl.b32 	%r160, %r159, 31;
	shl.b32 	%r161, %r156, 23;
	or.b32  	%r162, %r161, %r160;
	or.b32  	%r163, %r162, %r158;
	mov.b32 	%f200, %r163;
	bra.uni 	$L__BB20_70;
$L__BB20_69:
	setp.gt.s16 	%p55, %rs50, -1;
	selp.f32 	%f200, 0f00000000, 0f80000000, %p55;
$L__BB20_70:
	mul.f32 	%f149, %f116, %f200;
	mul.f32 	%f150, %f115, %f199;
	fma.rn.f32 	%f57, %f150, %f149, %f50;
	ld.shared.u8 	%rs201, [%r7+8];
	cvt.s16.s8 	%rs53, %rs201;
	shr.u16 	%rs202, %rs201, 3;
	and.b16  	%rs54, %rs202, 15;
	and.b16  	%rs55, %rs201, 7;
	or.b16  	%rs203, %rs54, %rs55;
	setp.eq.s16 	%p56, %rs203, 0;
	@%p56 bra 	$L__BB20_73;
	and.b16  	%rs204, %rs53, 127;
	setp.eq.s16 	%p57, %rs204, 127;
	mov.f32 	%f201, 0f7FC00000;
	@%p57 bra 	$L__BB20_74;
	add.s16 	%rs205, %rs54, 120;
	cvt.u32.u16 	%r164, %rs205;
	cvt.u32.u16 	%r165, %rs55;
	shl.b32 	%r166, %r165, 20;
	shr.u16 	%rs206, %rs53, 7;
	cvt.u32.u16 	%r167, %rs206;
	shl.b32 	%r168, %r167, 31;
	shl.b32 	%r169, %r164, 23;
	or.b32  	%r170, %r169, %r168;
	or.b32  	%r171, %r170, %r166;
	mov.b32 	%f201, %r171;
	bra.uni 	$L__BB20_74;
$L__BB20_73:
	setp.gt.s16 	%p58, %rs53, -1;
	selp.f32 	%f201, 0f00000000, 0f80000000, %p58;
$L__BB20_74:
	ld.shared.u8 	%rs207, [%r10+128];
	cvt.s16.s8 	%rs56, %rs207;
	shr.u16 	%rs208, %rs207, 3;
	and.b16  	%rs57, %rs208, 15;
	and.b16  	%rs58, %rs207, 7;
	or.b16  	%rs209, %rs57, %rs58;
	setp.eq.s16 	%p59, %rs209, 0;
	@%p59 bra 	$L__BB20_77;
	and.b16  	%rs210, %rs56, 127;
	setp.eq.s16 	%p60, %rs210, 127;
	mov.f32 	%f202, 0f7FC00000;
	@%p60 bra 	$L__BB20_78;
	add.s16 	%rs211, %rs57, 120;
	cvt.u32.u16 	%r172, %rs211;
	cvt.u32.u16 	%r173, %rs58;
	shl.b32 	%r174, %r173, 20;
	shr.u16 	%rs212, %rs56, 7;
	cvt.u32.u16 	%r175, %rs212;
	shl.b32 	%r176, %r175, 31;
	shl.b32 	%r177, %r172, 23;
	or.b32  	%r178, %r177, %r176;
	or.b32  	%r179, %r178, %r174;
	mov.b32 	%f202, %r179;
	bra.uni 	$L__BB20_78;
$L__BB20_77:
	setp.gt.s16 	%p61, %rs56, -1;
	selp.f32 	%f202, 0f00000000, 0f80000000, %p61;
$L__BB20_78:
	mul.f32 	%f153, %f116, %f202;
	mul.f32 	%f154, %f115, %f201;
	fma.rn.f32 	%f64, %f154, %f153, %f57;
	ld.shared.u8 	%rs213, [%r7+9];
	cvt.s16.s8 	%rs59, %rs213;
	shr.u16 	%rs214, %rs213, 3;
	and.b16  	%rs60, %rs214, 15;
	and.b16  	%rs61, %rs213, 7;
	or.b16  	%rs215, %rs60, %rs61;
	setp.eq.s16 	%p62, %rs215, 0;
	@%p62 bra 	$L__BB20_81;
	and.b16  	%rs216, %rs59, 127;
	setp.eq.s16 	%p63, %rs216, 127;
	mov.f32 	%f203, 0f7FC00000;
	@%p63 bra 	$L__BB20_82;
	add.s16 	%rs217, %rs60, 120;
	cvt.u32.u16 	%r180, %rs217;
	cvt.u32.u16 	%r181, %rs61;
	shl.b32 	%r182, %r181, 20;
	shr.u16 	%rs218, %rs59, 7;
	cvt.u32.u16 	%r183, %rs218;
	shl.b32 	%r184, %r183, 31;
	shl.b32 	%r185, %r180, 23;
	or.b32  	%r186, %r185, %r184;
	or.b32  	%r187, %r186, %r182;
	mov.b32 	%f203, %r187;
	bra.uni 	$L__BB20_82;
$L__BB20_81:
	setp.gt.s16 	%p64, %rs59, -1;
	selp.f32 	%f203, 0f00000000, 0f80000000, %p64;
$L__BB20_82:
	ld.shared.u8 	%rs219, [%r10+144];
	cvt.s16.s8 	%rs62, %rs219;
	shr.u16 	%rs220, %rs219, 3;
	and.b16  	%rs63, %rs220, 15;
	and.b16  	%rs64, %rs219, 7;
	or.b16  	%rs221, %rs63, %rs64;
	setp.eq.s16 	%p65, %rs221, 0;
	@%p65 bra 	$L__BB20_85;
	and.b16  	%rs222, %rs62, 127;
	setp.eq.s16 	%p66, %rs222, 127;
	mov.f32 	%f204, 0f7FC00000;
	@%p66 bra 	$L__BB20_86;
	add.s16 	%rs223, %rs63, 120;
	cvt.u32.u16 	%r188, %rs223;
	cvt.u32.u16 	%r189, %rs64;
	shl.b32 	%r190, %r189, 20;
	shr.u16 	%rs224, %rs62, 7;
	cvt.u32.u16 	%r191, %rs224;
	shl.b32 	%r192, %r191, 31;
	shl.b32 	%r193, %r188, 23;
	or.b32  	%r194, %r193, %r192;
	or.b32  	%r195, %r194, %r190;
	mov.b32 	%f204, %r195;
	bra.uni 	$L__BB20_86;
$L__BB20_85:
	setp.gt.s16 	%p67, %rs62, -1;
	selp.f32 	%f204, 0f00000000, 0f80000000, %p67;
$L__BB20_86:
	mul.f32 	%f157, %f116, %f204;
	mul.f32 	%f158, %f115, %f203;
	fma.rn.f32 	%f71, %f158, %f157, %f64;
	ld.shared.u8 	%rs225, [%r7+10];
	cvt.s16.s8 	%rs65, %rs225;
	shr.u16 	%rs226, %rs225, 3;
	and.b16  	%rs66, %rs226, 15;
	and.b16  	%rs67, %rs225, 7;
	or.b16  	%rs227, %rs66, %rs67;
	setp.eq.s16 	%p68, %rs227, 0;
	@%p68 bra 	$L__BB20_89;
	and.b16  	%rs228, %rs65, 127;
	setp.eq.s16 	%p69, %rs228, 127;
	mov.f32 	%f205, 0f7FC00000;
	@%p69 bra 	$L__BB20_90;
	add.s16 	%rs229, %rs66, 120;
	cvt.u32.u16 	%r196, %rs229;
	cvt.u32.u16 	%r197, %rs67;
	shl.b32 	%r198, %r197, 20;
	shr.u16 	%rs230, %rs65, 7;
	cvt.u32.u16 	%r199, %rs230;
	shl.b32 	%r200, %r199, 31;
	shl.b32 	%r201, %r196, 23;
	or.b32  	%r202, %r201, %r200;
	or.b32  	%r203, %r202, %r198;
	mov.b32 	%f205, %r203;
	bra.uni 	$L__BB20_90;
$L__BB20_89:
	setp.gt.s16 	%p70, %rs65, -1;
	selp.f32 	%f205, 0f00000000, 0f80000000, %p70;
$L__BB20_90:
	ld.shared.u8 	%rs231, [%r10+160];
	cvt.s16.s8 	%rs68, %rs231;
	shr.u16 	%rs232, %rs231, 3;
	and.b16  	%rs69, %rs232, 15;
	and.b16  	%rs70, %rs231, 7;
	or.b16  	%rs233, %rs69, %rs70;
	setp.eq.s16 	%p71, %rs233, 0;
	@%p71 bra 	$L__BB20_93;
	and.b16  	%rs234, %rs68, 127;
	setp.eq.s16 	%p72, %rs234, 127;
	mov.f32 	%f206, 0f7FC00000;
	@%p72 bra 	$L__BB20_94;
	add.s16 	%rs235, %rs69, 120;
	cvt.u32.u16 	%r204, %rs235;
	cvt.u32.u16 	%r205, %rs70;
	shl.b32 	%r206, %r205, 20;
	shr.u16 	%rs236, %rs68, 7;
	cvt.u32.u16 	%r207, %rs236;
	shl.b32 	%r208, %r207, 31;
	shl.b32 	%r209, %r204, 23;
	or.b32  	%r210, %r209, %r208;
	or.b32  	%r211, %r210, %r206;
	mov.b32 	%f206, %r211;
	bra.uni 	$L__BB20_94;
$L__BB20_93:
	setp.gt.s16 	%p73, %rs68, -1;
	selp.f32 	%f206, 0f00000000, 0f80000000, %p73;
$L__BB20_94:
	mul.f32 	%f161, %f116, %f206;
	mul.f32 	%f162, %f115, %f205;
	fma.rn.f32 	%f78, %f162, %f161, %f71;
	ld.shared.u8 	%rs237, [%r7+11];
	cvt.s16.s8 	%rs71, %rs237;
	shr.u16 	%rs238, %rs237, 3;
	and.b16  	%rs72, %rs238, 15;
	and.b16  	%rs73, %rs237, 7;
	or.b16  	%rs239, %rs72, %rs73;
	setp.eq.s16 	%p74, %rs239, 0;
	@%p74 bra 	$L__BB20_97;
	and.b16  	%rs240, %rs71, 127;
	setp.eq.s16 	%p75, %rs240, 127;
	mov.f32 	%f207, 0f7FC00000;
	@%p75 bra 	$L__BB20_98;
	add.s16 	%rs241, %rs72, 120;
	cvt.u32.u16 	%r212, %rs241;
	cvt.u32.u16 	%r213, %rs73;
	shl.b32 	%r214, %r213, 20;
	shr.u16 	%rs242, %rs71, 7;
	cvt.u32.u16 	%r215, %rs242;
	shl.b32 	%r216, %r215, 31;
	shl.b32 	%r217, %r212, 23;
	or.b32  	%r218, %r217, %r216;
	or.b32  	%r219, %r218, %r214;
	mov.b32 	%f207, %r219;
	bra.uni 	$L__BB20_98;
$L__BB20_97:
	setp.gt.s16 	%p76, %rs71, -1;
	selp.f32 	%f207, 0f00000000, 0f80000000, %p76;
$L__BB20_98:
	ld.shared.u8 	%rs243, [%r10+176];
	cvt.s16.s8 	%rs74, %rs243;
	shr.u16 	%rs244, %rs243, 3;
	and.b16  	%rs75, %rs244, 15;
	and.b16  	%rs76, %rs243, 7;
	or.b16  	%rs245, %rs75, %rs76;
	setp.eq.s16 	%p77, %rs245, 0;
	@%p77 bra 	$L__BB20_101;
	and.b16  	%rs246, %rs74, 127;
	setp.eq.s16 	%p78, %rs246, 127;
	mov.f32 	%f208, 0f7FC00000;
	@%p78 bra 	$L__BB20_102;
	add.s16 	%rs247, %rs75, 120;
	cvt.u32.u16 	%r220, %rs247;
	cvt.u32.u16 	%r221, %rs76;
	shl.b32 	%r222, %r221, 20;
	shr.u16 	%rs248, %rs74, 7;
	cvt.u32.u16 	%r223, %rs248;
	shl.b32 	%r224, %r223, 31;
	shl.b32 	%r225, %r220, 23;
	or.b32  	%r226, %r225, %r224;
	or.b32  	%r227, %r226, %r222;
	mov.b32 	%f208, %r227;
	bra.uni 	$L__BB20_102;
$L__BB20_101:
	setp.gt.s16 	%p79, %rs74, -1;
	selp.f32 	%f208, 0f00000000, 0f80000000, %p79;
$L__BB20_102:
	mul.f32 	%f165, %f116, %f208;
	mul.f32 	%f166, %f115, %f207;
	fma.rn.f32 	%f85, %f166, %f165, %f78;
	ld.shared.u8 	%rs249, [%r7+12];
	cvt.s16.s8 	%rs77, %rs249;
	shr.u16 	%rs250, %rs249, 3;
	and.b16  	%rs78, %rs250, 15;
	and.b16  	%rs79, %rs249, 7;
	or.b16  	%rs251, %rs78, %rs79;
	setp.eq.s16 	%p80, %rs251, 0;
	@%p80 bra 	$L__BB20_105;
	and.b16  	%rs252, %rs77, 127;
	setp.eq.s16 	%p81, %rs252, 127;
	mov.f32 	%f209, 0f7FC00000;
	@%p81 bra 	$L__BB20_106;
	add.s16 	%rs253, %rs78, 120;
	cvt.u32.u16 	%r228, %rs253;
	cvt.u32.u16 	%r229, %rs79;
	shl.b32 	%r230, %r229, 20;
	shr.u16 	%rs254, %rs77, 7;
	cvt.u32.u16 	%r231, %rs254;
	shl.b32 	%r232, %r231, 31;
	shl.b32 	%r233, %r228, 23;
	or.b32  	%r234, %r233, %r232;
	or.b32  	%r235, %r234, %r230;
	mov.b32 	%f209, %r235;
	bra.uni 	$L__BB20_106;
$L__BB20_105:
	setp.gt.s16 	%p82, %rs77, -1;
	selp.f32 	%f209, 0f00000000, 0f80000000, %p82;
$L__BB20_106:
	ld.shared.u8 	%rs255, [%r10+192];
	cvt.s16.s8 	%rs80, %rs255;
	shr.u16 	%rs256, %rs255, 3;
	and.b16  	%rs81, %rs256, 15;
	and.b16  	%rs82, %rs255, 7;
	or.b16  	%rs257, %rs81, %rs82;
	setp.eq.s16 	%p83, %rs257, 0;
	@%p83 bra 	$L__BB20_109;
	and.b16  	%rs258, %rs80, 127;
	setp.eq.s16 	%p84, %rs258, 127;
	mov.f32 	%f210, 0f7FC00000;
	@%p84 bra 	$L__BB20_110;
	add.s16 	%rs259, %rs81, 120;
	cvt.u32.u16 	%r236, %rs259;
	cvt.u32.u16 	%r237, %rs82;
	shl.b32 	%r238, %r237, 20;
	shr.u16 	%rs260, %rs80, 7;
	cvt.u32.u16 	%r239, %rs260;
	shl.b32 	%r240, %r239, 31;
	shl.b32 	%r241, %r236, 23;
	or.b32  	%r242, %r241, %r240;
	or.b32  	%r243, %r242, %r238;
	mov.b32 	%f210, %r243;
	bra.uni 	$L__BB20_110;
$L__BB20_109:
	setp.gt.s16 	%p85, %rs80, -1;
	selp.f32 	%f210, 0f00000000, 0f80000000, %p85;
$L__BB20_110:
	mul.f32 	%f169, %f116, %f210;
	mul.f32 	%f170, %f115, %f209;
	fma.rn.f32 	%f92, %f170, %f169, %f85;
	ld.shared.u8 	%rs261, [%r7+13];
	cvt.s16.s8 	%rs83, %rs261;
	shr.u16 	%rs262, %rs261, 3;
	and.b16  	%rs84, %rs262, 15;
	and.b16  	%rs85, %rs261, 7;
	or.b16  	%rs263, %rs84, %rs85;
	setp.eq.s16 	%p86, %rs263, 0;
	@%p86 bra 	$L__BB20_113;
	and.b16  	%rs264, %rs83, 127;
	setp.eq.s16 	%p87, %rs264, 127;
	mov.f32 	%f211, 0f7FC00000;
	@%p87 bra 	$L__BB20_114;
	add.s16 	%rs265, %rs84, 120;
	cvt.u32.u16 	%r244, %rs265;
	cvt.u32.u16 	%r245, %rs85;
	shl.b32 	%r246, %r245, 20;
	shr.u16 	%rs266, %rs83, 7;
	cvt.u32.u16 	%r247, %rs266;
	shl.b32 	%r248, %r247, 31;
	shl.b32 	%r249, %r244, 23;
	or.b32  	%r250, %r249, %r248;
	or.b32  	%r251, %r250, %r246;
	mov.b32 	%f211, %r251;
	bra.uni 	$L__BB20_114;
$L__BB20_113:
	setp.gt.s16 	%p88, %rs83, -1;
	selp.f32 	%f211, 0f00000000, 0f80000000, %p88;
$L__BB20_114:
	ld.shared.u8 	%rs267, [%r10+208];
	cvt.s16.s8 	%rs86, %rs267;
	shr.u16 	%rs268, %rs267, 3;
	and.b16  	%rs87, %rs268, 15;
	and.b16  	%rs88, %rs267, 7;
	or.b16  	%rs269, %rs87, %rs88;
	setp.eq.s16 	%p89, %rs269, 0;
	@%p89 bra 	$L__BB20_117;
	and.b16  	%rs270, %rs86, 127;
	setp.eq.s16 	%p90, %rs270, 127;
	mov.f32 	%f212, 0f7FC00000;
	@%p90 bra 	$L__BB20_118;
	add.s16 	%rs271, %rs87, 120;
	cvt.u32.u16 	%r252, %rs271;
	cvt.u32.u16 	%r253, %rs88;
	shl.b32 	%r254, %r253, 20;
	shr.u16 	%rs272, %rs86, 7;
	cvt.u32.u16 	%r255, %rs272;
	shl.b32 	%r256, %r255, 31;
	shl.b32 	%r257, %r252, 23;
	or.b32  	%r258, %r257, %r256;
	or.b32  	%r259, %r258, %r254;
	mov.b32 	%f212, %r259;
	bra.uni 	$L__BB20_118;
$L__BB20_117:
	setp.gt.s16 	%p91, %rs86, -1;
	selp.f32 	%f212, 0f00000000, 0f80000000, %p91;
$L__BB20_118:
	mul.f32 	%f173, %f116, %f212;
	mul.f32 	%f174, %f115, %f211;
	fma.rn.f32 	%f99, %f174, %f173, %f92;
	ld.shared.u8 	%rs273, [%r7+14];
	cvt.s16.s8 	%rs89, %rs273;
	shr.u16 	%rs274, %rs273, 3;
	and.b16  	%rs90, %rs274, 15;
	and.b16  	%rs91, %rs273, 7;
	or.b16  	%rs275, %rs90, %rs91;
	setp.eq.s16 	%p92, %rs275, 0;
	@%p92 bra 	$L__BB20_121;
	and.b16  	%rs276, %rs89, 127;
	setp.eq.s16 	%p93, %rs276, 127;
	mov.f32 	%f213, 0f7FC00000;
	@%p93 bra 	$L__BB20_122;
	add.s16 	%rs277, %rs90, 120;
	cvt.u32.u16 	%r260, %rs277;
	cvt.u32.u16 	%r261, %rs91;
	shl.b32 	%r262, %r261, 20;
	shr.u16 	%rs278, %rs89, 7;
	cvt.u32.u16 	%r263, %rs278;
	shl.b32 	%r264, %r263, 31;
	shl.b32 	%r265, %r260, 23;
	or.b32  	%r266, %r265, %r264;
	or.b32  	%r267, %r266, %r262;
	mov.b32 	%f213, %r267;
	bra.uni 	$L__BB20_122;
$L__BB20_121:
	setp.gt.s16 	%p94, %rs89, -1;
	selp.f32 	%f213, 0f00000000, 0f80000000, %p94;
$L__BB20_122:
	ld.shared.u8 	%rs279, [%r10+224];
	cvt.s16.s8 	%rs92, %rs279;
	shr.u16 	%rs280, %rs279, 3;
	and.b16  	%rs93, %rs280, 15;
	and.b16  	%rs94, %rs279, 7;
	or.b16  	%rs281, %rs93, %rs94;
	setp.eq.s16 	%p95, %rs281, 0;
	@%p95 bra 	$L__BB20_125;
	and.b16  	%rs282, %rs92, 127;
	setp.eq.s16 	%p96, %rs282, 127;
	mov.f32 	%f214, 0f7FC00000;
	@%p96 bra 	$L__BB20_126;
	add.s16 	%rs283, %rs93, 120;
	cvt.u32.u16 	%r268, %rs283;
	cvt.u32.u16 	%r269, %rs94;
	shl.b32 	%r270, %r269, 20;
	shr.u16 	%rs284, %rs92, 7;
	cvt.u32.u16 	%r271, %rs284;
	shl.b32 	%r272, %r271, 31;
	shl.b32 	%r273, %r268, 23;
	or.b32  	%r274, %r273, %r272;
	or.b32  	%r275, %r274, %r270;
	mov.b32 	%f214, %r275;
	bra.uni 	$L__BB20_126;
$L__BB20_125:
	setp.gt.s16 	%p97, %rs92, -1;
	selp.f32 	%f214, 0f00000000, 0f80000000, %p97;
$L__BB20_126:
	mul.f32 	%f177, %f116, %f214;
	mul.f32 	%f178, %f115, %f213;
	fma.rn.f32 	%f106, %f178, %f177, %f99;
	ld.shared.u8 	%rs285, [%r7+15];
	cvt.s16.s8 	%rs95, %rs285;
	shr.u16 	%rs286, %rs285, 3;
	and.b16  	%rs96, %rs286, 15;
	and.b16  	%rs97, %rs285, 7;
	or.b16  	%rs287, %rs96, %rs97;
	setp.eq.s16 	%p98, %rs287, 0;
	@%p98 bra 	$L__BB20_129;
	and.b16  	%rs288, %rs95, 127;
	setp.eq.s16 	%p99, %rs288, 127;
	mov.f32 	%f215, 0f7FC00000;
	@%p99 bra 	$L__BB20_130;
	add.s16 	%rs289, %rs96, 120;
	cvt.u32.u16 	%r276, %rs289;
	cvt.u32.u16 	%r277, %rs97;
	shl.b32 	%r278, %r277, 20;
	shr.u16 	%rs290, %rs95, 7;
	cvt.u32.u16 	%r279, %rs290;
	shl.b32 	%r280, %r279, 31;
	shl.b32 	%r281, %r276, 23;
	or.b32  	%r282, %r281, %r280;
	or.b32  	%r283, %r282, %r278;
	mov.b32 	%f215, %r283;
	bra.uni 	$L__BB20_130;
$L__BB20_129:
	setp.gt.s16 	%p100, %rs95, -1;
	selp.f32 	%f215, 0f00000000, 0f80000000, %p100;
$L__BB20_130:
	ld.shared.u8 	%rs291, [%r10+240];
	cvt.s16.s8 	%rs98, %rs291;
	shr.u16 	%rs292, %rs291, 3;
	and.b16  	%rs99, %rs292, 15;
	and.b16  	%rs100, %rs291, 7;
	or.b16  	%rs293, %rs99, %rs100;
	setp.eq.s16 	%p101, %rs293, 0;
	@%p101 bra 	$L__BB20_133;
	and.b16  	%rs294, %rs98, 127;
	setp.eq.s16 	%p102, %rs294, 127;
	mov.f32 	%f216, 0f7FC00000;
	@%p102 bra 	$L__BB20_134;
	add.s16 	%rs295, %rs99, 120;
	cvt.u32.u16 	%r284, %rs295;
	cvt.u32.u16 	%r285, %rs100;
	shl.b32 	%r286, %r285, 20;
	shr.u16 	%rs296, %rs98, 7;
	cvt.u32.u16 	%r287, %rs296;
	shl.b32 	%r288, %r287, 31;
	shl.b32 	%r289, %r284, 23;
	or.b32  	%r290, %r289, %r288;
	or.b32  	%r291, %r290, %r286;
	mov.b32 	%f216, %r291;
	bra.uni 	$L__BB20_134;
$L__BB20_133:
	setp.gt.s16 	%p103, %rs98, -1;
	selp.f32 	%f216, 0f00000000, 0f80000000, %p103;
$L__BB20_134:
	mul.f32 	%f181, %f116, %f216;
	mul.f32 	%f182, %f115, %f215;
	fma.rn.f32 	%f217, %f182, %f181, %f106;
	bar.sync 	0;
	add.s32 	%r297, %r297, 1;
	setp.ne.s32 	%p104, %r297, 0;
	add.s32 	%r296, %r296, %r13;
	add.s32 	%r295, %r295, 16;
	add.s32 	%r294, %r294, 16;
	add.s32 	%r293, %r293, 16;
	@%p104 bra 	$L__BB20_2;
$L__BB20_135:
	setp.ge.u32 	%p105, %r2, %r25;
	setp.ge.u32 	%p106, %r5, %r26;
	or.pred  	%p107, %p105, %p106;
	@%p107 bra 	$L__BB20_137;
	// begin inline asm
	{  cvt.rn.f16.f32 %rs297, %f217;}

	// end inline asm
	mad.lo.s32 	%r292, %r26, %r2, %r5;
	cvta.to.global.u64 	%rd10, %rd3;
	mul.wide.u32 	%rd11, %r292, 2;
	add.s64 	%rd12, %rd10, %rd11;
	st.global.u16 	[%rd12], %rs297;
$L__BB20_137:
	ret;

}
	// .globl	fp8_f16_gemm_kernel
.visible .entry fp8_f16_gemm_kernel(
	.param .u64 .ptr .align 1 fp8_f16_gemm_kernel_param_0,
	.param .u64 .ptr .align 1 fp8_f16_gemm_kernel_param_1,
	.param .u64 .ptr .align 1 fp8_f16_gemm_kernel_param_2,
	.param .f32 fp8_f16_gemm_kernel_param_3,
	.param .u32 fp8_f16_gemm_kernel_param_4,
	.param .u32 fp8_f16_gemm_kernel_param_5,
	.param .u32 fp8_f16_gemm_kernel_param_6
)
{
	.reg .pred 	%p<60>;
	.reg .b16 	%rs<172>;
	.reg .b32 	%r<172>;
	.reg .b32 	%f<138>;
	.reg .b64 	%rd<13>;
	// demoted variable
	.shared .align 1 .b8 _ZZ19fp8_f16_gemm_kernelE2As[256];
	// demoted variable
	.shared .align 2 .b8 _ZZ19fp8_f16_gemm_kernelE2Bs[512];
	ld.param.u64 	%rd3, [fp8_f16_gemm_kernel_param_0];
	ld.param.u64 	%rd4, [fp8_f16_gemm_kernel_param_1];
	ld.param.u64 	%rd5, [fp8_f16_gemm_kernel_param_2];
	ld.param.f32 	%f67, [fp8_f16_gemm_kernel_param_3];
	ld.param.u32 	%r25, [fp8_f16_gemm_kernel_param_4];
	ld.param.u32 	%r26, [fp8_f16_gemm_kernel_param_5];
	ld.param.u32 	%r27, [fp8_f16_gemm_kernel_param_6];
	mov.u32 	%r28, %ctaid.y;
	shl.b32 	%r29, %r28, 4;
	mov.u32 	%r169, %tid.y;
	add.s32 	%r2, %r29, %r169;
	mov.u32 	%r30, %ctaid.x;
	shl.b32 	%r3, %r30, 4;
	mov.u32 	%r167, %tid.x;
	add.s32 	%r5, %r3, %r167;
	add.s32 	%r6, %r27, 15;
	setp.lt.u32 	%p1, %r6, 16;
	mov.f32 	%f137, 0f00000000;
	@%p1 bra 	$L__BB21_72;
	shl.b32 	%r31, %r169, 4;
	mov.u32 	%r32, _ZZ19fp8_f16_gemm_kernelE2As;
	add.s32 	%r7, %r32, %r31;
	add.s32 	%r8, %r7, %r167;
	shl.b32 	%r33, %r169, 5;
	mov.u32 	%r34, _ZZ19fp8_f16_gemm_kernelE2Bs;
	shl.b32 	%r35, %r167, 1;
	add.s32 	%r10, %r34, %r35;
	add.s32 	%r9, %r10, %r33;
	shr.u32 	%r36, %r6, 4;
	neg.s32 	%r171, %r36;
	mad.lo.s32 	%r37, %r169, %r26, %r167;
	add.s32 	%r170, %r37, %r3;
	shl.b32 	%r13, %r26, 4;
	mad.lo.s32 	%r168, %r27, %r2, %r167;
	cvta.to.global.u64 	%rd1, %rd4;
	cvta.to.global.u64 	%rd2, %rd5;
	mov.f32 	%f137, 0f00000000;
$L__BB21_2:
	setp.ge.u32 	%p2, %r2, %r25;
	setp.ge.u32 	%p3, %r167, %r27;
	mov.b16 	%rs170, 0;
	or.pred  	%p4, %p2, %p3;
	@%p4 bra 	$L__BB21_4;
	cvt.u64.u32 	%rd6, %r168;
	add.s64 	%rd7, %rd1, %rd6;
	ld.global.nc.u8 	%rs55, [%rd7];
	cvt.u16.u8 	%rs170, %rs55;
$L__BB21_4:
	setp.ge.u32 	%p5, %r5, %r26;
	st.shared.u8 	[%r8], %rs170;
	setp.ge.u32 	%p6, %r169, %r27;
	or.pred  	%p7, %p5, %p6;
	@%p7 bra 	$L__BB21_6;
	mul.wide.u32 	%rd8, %r170, 2;
	add.s64 	%rd9, %rd2, %rd8;
	ld.global.nc.u16 	%rs171, [%rd9];
	bra.uni 	$L__BB21_7;
$L__BB21_6:
	mov.f32 	%f70, 0f00000000;
	// begin inline asm
	{  cvt.rn.f16.f32 %rs171, %f70;}

	// end inline asm
$L__BB21_7:
	st.shared.u16 	[%r9], %rs171;
	bar.sync 	0;
	ld.shared.u8 	%rs57, [%r7];
	cvt.s16.s8 	%rs6, %rs57;
	shr.u16 	%rs58, %rs57, 3;
	and.b16  	%rs7, %rs58, 15;
	and.b16  	%rs8, %rs57, 7;
	or.b16  	%rs59, %rs7, %rs8;
	setp.ne.s16 	%p8, %rs59, 0;
	@%p8 bra 	$L__BB21_9;
	setp.gt.s16 	%p10, %rs6, -1;
	selp.f32 	%f121, 0f00000000, 0f80000000, %p10;
	bra.uni 	$L__BB21_11;
$L__BB21_9:
	and.b16  	%rs60, %rs6, 127;
	setp.eq.s16 	%p9, %rs60, 127;
	mov.f32 	%f121, 0f7FC00000;
	@%p9 bra 	$L__BB21_11;
	add.s16 	%rs61, %rs7, 120;
	cvt.u32.u16 	%r38, %rs61;
	cvt.u32.u16 	%r39, %rs8;
	shl.b32 	%r40, %r39, 20;
	shr.u16 	%rs62, %rs6, 7;
	cvt.u32.u16 	%r41, %rs62;
	shl.b32 	%r42, %r41, 31;
	shl.b32 	%r43, %r38, 23;
	or.b32  	%r44, %r43, %r42;
	or.b32  	%r45, %r44, %r40;
	mov.b32 	%f121, %r45;
$L__BB21_11:
	mul.f32 	%f73, %f67, %f121;
	ld.shared.u16 	%rs63, [%r10];
	// begin inline asm
	{  cvt.f32.f16 %f72, %rs63;}

	// end inline asm
	fma.rn.f32 	%f5, %f73, %f72, %f137;
	ld.shared.u8 	%rs64, [%r7+1];
	cvt.s16.s8 	%rs9, %rs64;
	shr.u16 	%rs65, %rs64, 3;
	and.b16  	%rs10, %rs65, 15;
	and.b16  	%rs11, %rs64, 7;
	or.b16  	%rs66, %rs10, %rs11;
	setp.eq.s16 	%p11, %rs66, 0;
	@%p11 bra 	$L__BB21_14;
	and.b16  	%rs67, %rs9, 127;
	setp.eq.s16 	%p12, %rs67, 127;
	mov.f32 	%f122, 0f7FC00000;
	@%p12 bra 	$L__BB21_15;
	add.s16 	%rs68, %rs10, 120;
	cvt.u32.u16 	%r46, %rs68;
	cvt.u32.u16 	%r47, %rs11;
	shl.b32 	%r48, %r47, 20;
	shr.u16 	%rs69, %rs9, 7;
	cvt.u32.u16 	%r49, %rs69;
	shl.b32 	%r50, %r49, 31;
	shl.b32 	%r51, %r46, 23;
	or.b32  	%r52, %r51, %r50;
	or.b32  	%r53, %r52, %r48;
	mov.b32 	%f122, %r53;
	bra.uni 	$L__BB21_15;
$L__BB21_14:
	setp.gt.s16 	%p13, %rs9, -1;
	selp.f32 	%f122, 0f00000000, 0f80000000, %p13;
$L__BB21_15:
	mul.f32 	%f76, %f67, %f122;
	ld.shared.u16 	%rs70, [%r10+32];
	// begin inline asm
	{  cvt.f32.f16 %f75, %rs70;}

	// end inline asm
	fma.rn.f32 	%f9, %f76, %f75, %f5;
	ld.shared.u8 	%rs71, [%r7+2];
	cvt.s16.s8 	%rs12, %rs71;
	shr.u16 	%rs72, %rs71, 3;
	and.b16  	%rs13, %rs72, 15;
	and.b16  	%rs14, %rs71, 7;
	or.b16  	%rs73, %rs13, %rs14;
	setp.eq.s16 	%p14, %rs73, 0;
	@%p14 bra 	$L__BB21_18;
	and.b16  	%rs74, %rs12, 127;
	setp.eq.s16 	%p15, %rs74, 127;
	mov.f32 	%f123, 0f7FC00000;
	@%p15 bra 	$L__BB21_19;
	add.s16 	%rs75, %rs13, 120;
	cvt.u32.u16 	%r54, %rs75;
	cvt.u32.u16 	%r55, %rs14;
	shl.b32 	%r56, %r55, 20;
	shr.u16 	%rs76, %rs12, 7;
	cvt.u32.u16 	%r57, %rs76;
	shl.b32 	%r58, %r57, 31;
	shl.b32 	%r59, %r54, 23;
	or.b32  	%r60, %r59, %r58;
	or.b32  	%r61, %r60, %r56;
	mov.b32 	%f123, %r61;
	bra.uni 	$L__BB21_19;
$L__BB21_18:
	setp.gt.s16 	%p16, %rs12, -1;
	selp.f32 	%f123, 0f00000000, 0f80000000, %p16;
$L__BB21_19:
	mul.f32 	%f79, %f67, %f123;
	ld.shared.u16 	%rs77, [%r10+64];
	// begin inline asm
	{  cvt.f32.f16 %f78, %rs77;}

	// end inline asm
	fma.rn.f32 	%f13, %f79, %f78, %f9;
	ld.shared.u8 	%rs78, [%r7+3];
	cvt.s16.s8 	%rs15, %rs78;
	shr.u16 	%rs79, %rs78, 3;
	and.b16  	%rs16, %rs79, 15;
	and.b16  	%rs17, %rs78, 7;
	or.b16  	%rs80, %rs16, %rs17;
	setp.eq.s16 	%p17, %rs80, 0;
	@%p17 bra 	$L__BB21_22;
	and.b16  	%rs81, %rs15, 127;
	setp.eq.s16 	%p18, %rs81, 127;
	mov.f32 	%f124, 0f7FC00000;
	@%p18 bra 	$L__BB21_23;
	add.s16 	%rs82, %rs16, 120;
	cvt.u32.u16 	%r62, %rs82;
	cvt.u32.u16 	%r63, %rs17;
	shl.b32 	%r64, %r63, 20;
	shr.u16 	%rs83, %rs15, 7;
	cvt.u32.u16 	%r65, %rs83;
	shl.b32 	%r66, %r65, 31;
	shl.b32 	%r67, %r62, 23;
	or.b32  	%r68, %r67, %r66;
	or.b32  	%r69, %r68, %r64;
	mov.b32 	%f124, %r69;
	bra.uni 	$L__BB21_23;
$L__BB21_22:
	setp.gt.s16 	%p19, %rs15, -1;
	selp.f32 	%f124, 0f00000000, 0f80000000, %p19;
$L__BB21_23:
	mul.f32 	%f82, %f67, %f124;
	ld.shared.u16 	%rs84, [%r10+96];
	// begin inline asm
	{  cvt.f32.f16 %f81, %rs84;}

	// end inline asm
	fma.rn.f32 	%f17, %f82, %f81, %f13;
	ld.shared.u8 	%rs85, [%r7+4];
	cvt.s16.s8 	%rs18, %rs85;
	shr.u16 	%rs86, %rs85, 3;
	and.b16  	%rs19, %rs86, 15;
	and.b16  	%rs20, %rs85, 7;
	or.b16  	%rs87, %rs19, %rs20;
	setp.eq.s16 	%p20, %rs87, 0;
	@%p20 bra 	$L__BB21_26;
	and.b16  	%rs88, %rs18, 127;
	setp.eq.s16 	%p21, %rs88, 127;
	mov.f32 	%f125, 0f7FC00000;
	@%p21 bra 	$L__BB21_27;
	add.s16 	%rs89, %rs19, 120;
	cvt.u32.u16 	%r70, %rs89;
	cvt.u32.u16 	%r71, %rs20;
	shl.b32 	%r72, %r71, 20;
	shr.u16 	%rs90, %rs18, 7;
	cvt.u32.u16 	%r73, %rs90;
	shl.b32 	%r74, %r73, 31;
	shl.b32 	%r75, %r70, 23;
	or.b32  	%r76, %r75, %r74;
	or.b32  	%r77, %r76, %r72;
	mov.b32 	%f125, %r77;
	bra.uni 	$L__BB21_27;
$L__BB21_26:
	setp.gt.s16 	%p22, %rs18, -1;
	selp.f32 	%f125, 0f00000000, 0f80000000, %p22;
$L__BB21_27:
	mul.f32 	%f85, %f67, %f125;
	ld.shared.u16 	%rs91, [%r10+128];
	// begin inline asm
	{  cvt.f32.f16 %f84, %rs91;}

	// end inline asm
	fma.rn.f32 	%f21, %f85, %f84, %f17;
	ld.shared.u8 	%rs92, [%r7+5];
	cvt.s16.s8 	%rs21, %rs92;
	shr.u16 	%rs93, %rs92, 3;
	and.b16  	%rs22, %rs93, 15;
	and.b16  	%rs23, %rs92, 7;
	or.b16  	%rs94, %rs22, %rs23;
	setp.eq.s16 	%p23, %rs94, 0;
	@%p23 bra 	$L__BB21_30;
	and.b16  	%rs95, %rs21, 127;
	setp.eq.s16 	%p24, %rs95, 127;
	mov.f32 	%f126, 0f7FC00000;
	@%p24 bra 	$L__BB21_31;
	add.s16 	%rs96, %rs22, 120;
	cvt.u32.u16 	%r78, %rs96;
	cvt.u32.u16 	%r79, %rs23;
	shl.b32 	%r80, %r79, 20;
	shr.u16 	%rs97, %rs21, 7;
	cvt.u32.u16 	%r81, %rs97;
	shl.b32 	%r82, %r81, 31;
	shl.b32 	%r83, %r78, 23;
	or.b32  	%r84, %r83, %r82;
	or.b32  	%r85, %r84, %r80;
	mov.b32 	%f126, %r85;
	bra.uni 	$L__BB21_31;
$L__BB21_30:
	setp.gt.s16 	%p25, %rs21, -1;
	selp.f32 	%f126, 0f00000000, 0f80000000, %p25;
$L__BB21_31:
	mul.f32 	%f88, %f67, %f126;
	ld.shared.u16 	%rs98, [%r10+160];
	// begin inline asm
	{  cvt.f32.f16 %f87, %rs98;}

	// end inline asm
	fma.rn.f32 	%f25, %f88, %f87, %f21;
	ld.shared.u8 	%rs99, [%r7+6];
	cvt.s16.s8 	%rs24, %rs99;
	shr.u16 	%rs100, %rs99, 3;
	and.b16  	%rs25, %rs100, 15;
	and.b16  	%rs26, %rs99, 7;
	or.b16  	%rs101, %rs25, %rs26;
	setp.eq.s16 	%p26, %rs101, 0;
	@%p26 bra 	$L__BB21_34;
	and.b16  	%rs102, %rs24, 127;
	setp.eq.s16 	%p27, %rs102, 127;
	mov.f32 	%f127, 0f7FC00000;
	@%p27 bra 	$L__BB21_35;
	add.s16 	%rs103, %rs25, 120;
	cvt.u32.u16 	%r86, %rs103;
	cvt.u32.u16 	%r87, %rs26;
	shl.b32 	%r88, %r87, 20;
	shr.u16 	%rs104, %rs24, 7;
	cvt.u32.u16 	%r89, %rs104;
	shl.b32 	%r90, %r89, 31;
	shl.b32 	%r91, %r86, 23;
	or.b32  	%r92, %r91, %r90;
	or.b32  	%r93, %r92, %r88;
	mov.b32 	%f127, %r93;
	bra.uni 	$L__BB21_35;
$L__BB21_34:
	setp.gt.s16 	%p28, %rs24, -1;
	selp.f32 	%f127, 0f00000000, 0f80000000, %p28;
$L__BB21_35:
	mul.f32 	%f91, %f67, %f127;
	ld.shared.u16 	%rs105, [%r10+192];
	// begin inline asm
	{  cvt.f32.f16 %f90, %rs105;}

	// end inline asm
	fma.rn.f32 	%f29, %f91, %f90, %f25;
	ld.shared.u8 	%rs106, [%r7+7];
	cvt.s16.s8 	%rs27, %rs106;
	shr.u16 	%rs107, %rs106, 3;
	and.b16  	%rs28, %rs107, 15;
	and.b16  	%rs29, %rs106, 7;
	or.b16  	%rs108, %rs28, %rs29;
	setp.eq.s16 	%p29, %rs108, 0;
	@%p29 bra 	$L__BB21_38;
	and.b16  	%rs109, %rs27, 127;
	setp.eq.s16 	%p30, %rs109, 127;
	mov.f32 	%f128, 0f7FC00000;
	@%p30 bra 	$L__BB21_39;
	add.s16 	%rs110, %rs28, 120;
	cvt.u32.u16 	%r94, %rs110;
	cvt.u32.u16 	%r95, %rs29;
	shl.b32 	%r96, %r95, 20;
	shr.u16 	%rs111, %rs27, 7;
	cvt.u32.u16 	%r97, %rs111;
	shl.b32 	%r98, %r97, 31;
	shl.b32 	%r99, %r94, 23;
	or.b32  	%r100, %r99, %r98;
	or.b32  	%r101, %r100, %r96;
	mov.b32 	%f128, %r101;
	bra.uni 	$L__BB21_39;
$L__BB21_38:
	setp.gt.s16 	%p31, %rs27, -1;
	selp.f32 	%f128, 0f00000000, 0f80000000, %p31;
$L__BB21_39:
	mul.f32 	%f94, %f67, %f128;
	ld.shared.u16 	%rs112, [%r10+224];
	// begin inline asm
	{  cvt.f32.f16 %f93, %rs112;}

	// end inline asm
	fma.rn.f32 	%f33, %f94, %f93, %f29;
	ld.shared.u8 	%rs113, [%r7+8];
	cvt.s16.s8 	%rs30, %rs113;
	shr.u16 	%rs114, %rs113, 3;
	and.b16  	%rs31, %rs114, 15;
	and.b16  	%rs32, %rs113, 7;
	or.b16  	%rs115, %rs31, %rs32;
	setp.eq.s16 	%p32, %rs115, 0;
	@%p32 bra 	$L__BB21_42;
	and.b16  	%rs116, %rs30, 127;
	setp.eq.s16 	%p33, %rs116, 127;
	mov.f32 	%f129, 0f7FC00000;
	@%p33 bra 	$L__BB21_43;
	add.s16 	%rs117, %rs31, 120;
	cvt.u32.u16 	%r102, %rs117;
	cvt.u32.u16 	%r103, %rs32;
	shl.b32 	%r104, %r103, 20;
	shr.u16 	%rs118, %rs30, 7;
	cvt.u32.u16 	%r105, %rs118;
	shl.b32 	%r106, %r105, 31;
	shl.b32 	%r107, %r102, 23;
	or.b32  	%r108, %r107, %r106;
	or.b32  	%r109, %r108, %r104;
	mov.b32 	%f129, %r109;
	bra.uni 	$L__BB21_43;
$L__BB21_42:
	setp.gt.s16 	%p34, %rs30, -1;
	selp.f32 	%f129, 0f00000000, 0f80000000, %p34;
$L__BB21_43:
	mul.f32 	%f97, %f67, %f129;
	ld.shared.u16 	%rs119, [%r10+256];
	// begin inline asm
	{  cvt.f32.f16 %f96, %rs119;}

	// end inline asm
	fma.rn.f32 	%f37, %f97, %f96, %f33;
	ld.shared.u8 	%rs120, [%r7+9];
	cvt.s16.s8 	%rs33, %rs120;
	shr.u16 	%rs121, %rs120, 3;
	and.b16  	%rs34, %rs121, 15;
	and.b16  	%rs35, %rs120, 7;
	or.b16  	%rs122, %rs34, %rs35;
	setp.eq.s16 	%p35, %rs122, 0;
	@%p35 bra 	$L__BB21_46;
	and.b16  	%rs123, %rs33, 127;
	setp.eq.s16 	%p36, %rs123, 127;
	mov.f32 	%f130, 0f7FC00000;
	@%p36 bra 	$L__BB21_47;
	add.s16 	%rs124, %rs34, 120;
	cvt.u32.u16 	%r110, %rs124;
	cvt.u32.u16 	%r111, %rs35;
	shl.b32 	%r112, %r111, 20;
	shr.u16 	%rs125, %rs33, 7;
	cvt.u32.u16 	%r113, %rs125;
	shl.b32 	%r114, %r113, 31;
	shl.b32 	%r115, %r110, 23;
	or.b32  	%r116, %r115, %r114;
	or.b32  	%r117, %r116, %r112;
	mov.b32 	%f130, %r117;
	bra.uni 	$L__BB21_47;
$L__BB21_46:
	setp.gt.s16 	%p37, %rs33, -1;
	selp.f32 	%f130, 0f00000000, 0f80000000, %p37;
$L__BB21_47:
	mul.f32 	%f100, %f67, %f130;
	ld.shared.u16 	%rs126, [%r10+288];
	// begin inline asm
	{  cvt.f32.f16 %f99, %rs126;}

	// end inline asm
	fma.rn.f32 	%f41, %f100, %f99, %f37;
	ld.shared.u8 	%rs127, [%r7+10];
	cvt.s16.s8 	%rs36, %rs127;
	shr.u16 	%rs128, %rs127, 3;
	and.b16  	%rs37, %rs128, 15;
	and.b16  	%rs38, %rs127, 7;
	or.b16  	%rs129, %rs37, %rs38;
	setp.eq.s16 	%p38, %rs129, 0;
	@%p38 bra 	$L__BB21_50;
	and.b16  	%rs130, %rs36, 127;
	setp.eq.s16 	%p39, %rs130, 127;
	mov.f32 	%f131, 0f7FC00000;
	@%p39 bra 	$L__BB21_51;
	add.s16 	%rs131, %rs37, 120;
	cvt.u32.u16 	%r118, %rs131;
	cvt.u32.u16 	%r119, %rs38;
	shl.b32 	%r120, %r119, 20;
	shr.u16 	%rs132, %rs36, 7;
	cvt.u32.u16 	%r121, %rs132;
	shl.b32 	%r122, %r121, 31;
	shl.b32 	%r123, %r118, 23;
	or.b32  	%r124, %r123, %r122;
	or.b32  	%r125, %r124, %r120;
	mov.b32 	%f131, %r125;
	bra.uni 	$L__BB21_51;
$L__BB21_50:
	setp.gt.s16 	%p40, %rs36, -1;
	selp.f32 	%f131, 0f00000000, 0f80000000, %p40;
$L__BB21_51:
	mul.f32 	%f103, %f67, %f131;
	ld.shared.u16 	%rs133, [%r10+320];
	// begin inline asm
	{  cvt.f32.f16 %f102, %rs133;}

	// end inline asm
	fma.rn.f32 	%f45, %f103, %f102, %f41;
	ld.shared.u8 	%rs134, [%r7+11];
	cvt.s16.s8 	%rs39, %rs134;
	shr.u16 	%rs135, %rs134, 3;
	and.b16  	%rs40, %rs135, 15;
	and.b16  	%rs41, %rs134, 7;
	or.b16  	%rs136, %rs40, %rs41;
	setp.eq.s16 	%p41, %rs136, 0;
	@%p41 bra 	$L__BB21_54;
	and.b16  	%rs137, %rs39, 127;
	setp.eq.s16 	%p42, %rs137, 127;
	mov.f32 	%f132, 0f7FC00000;
	@%p42 bra 	$L__BB21_55;
	add.s16 	%rs138, %rs40, 120;
	cvt.u32.u16 	%r126, %rs138;
	cvt.u32.u16 	%r127, %rs41;
	shl.b32 	%r128, %r127, 20;
	shr.u16 	%rs139, %rs39, 7;
	cvt.u32.u16 	%r129, %rs139;
	shl.b32 	%r130, %r129, 31;
	shl.b32 	%r131, %r126, 23;
	or.b32  	%r132, %r131, %r130;
	or.b32  	%r133, %r132, %r128;
	mov.b32 	%f132, %r133;
	bra.uni 	$L__BB21_55;
$L__BB21_54:
	setp.gt.s16 	%p43, %rs39, -1;
	selp.f32 	%f132, 0f00000000, 0f80000000, %p43;
$L__BB21_55:
	mul.f32 	%f106, %f67, %f132;
	ld.shared.u16 	%rs140, [%r10+352];
	// begin inline asm
	{  cvt.f32.f16 %f105, %rs140;}

	// end inline asm
	fma.rn.f32 	%f49, %f106, %f105, %f45;
	ld.shared.u8 	%rs141, [%r7+12];
	cvt.s16.s8 	%rs42, %rs141;
	shr.u16 	%rs142, %rs141, 3;
	and.b16  	%rs43, %rs142, 15;
	and.b16  	%rs44, %rs141, 7;
	or.b16  	%rs143, %rs43, %rs44;
	setp.eq.s16 	%p44, %rs143, 0;
	@%p44 bra 	$L__BB21_58;
	and.b16  	%rs144, %rs42, 127;
	setp.eq.s16 	%p45, %rs144, 127;
	mov.f32 	%f133, 0f7FC00000;
	@%p45 bra 	$L__BB21_59;
	add.s16 	%rs145, %rs43, 120;
	cvt.u32.u16 	%r134, %rs145;
	cvt.u32.u16 	%r135, %rs44;
	shl.b32 	%r136, %r135, 20;
	shr.u16 	%rs146, %rs42, 7;
	cvt.u32.u16 	%r137, %rs146;
	shl.b32 	%r138, %r137, 31;
	shl.b32 	%r139, %r134, 23;
	or.b32  	%r140, %r139, %r138;
	or.b32  	%r141, %r140, %r136;
	mov.b32 	%f133, %r141;
	bra.uni 	$L__BB21_59;
$L__BB21_58:
	setp.gt.s16 	%p46, %rs42, -1;
	selp.f32 	%f133, 0f00000000, 0f80000000, %p46;
$L__BB21_59:
	mul.f32 	%f109, %f67, %f133;
	ld.shared.u16 	%rs147, [%r10+384];
	// begin inline asm
	{  cvt.f32.f16 %f108, %rs147;}

	// end inline asm
	fma.rn.f32 	%f53, %f109, %f108, %f49;
	ld.shared.u8 	%rs148, [%r7+13];
	cvt.s16.s8 	%rs45, %rs148;
	shr.u16 	%rs149, %rs148, 3;
	and.b16  	%rs46, %rs149, 15;
	and.b16  	%rs47, %rs148, 7;
	or.b16  	%rs150, %rs46, %rs47;
	setp.eq.s16 	%p47, %rs150, 0;
	@%p47 bra 	$L__BB21_62;
	and.b16  	%rs151, %rs45, 127;
	setp.eq.s16 	%p48, %rs151, 127;
	mov.f32 	%f134, 0f7FC00000;
	@%p48 bra 	$L__BB21_63;
	add.s16 	%rs152, %rs46, 120;
	cvt.u32.u16 	%r142, %rs152;
	cvt.u32.u16 	%r143, %rs47;
	shl.b32 	%r144, %r143, 20;
	shr.u16 	%rs153, %rs45, 7;
	cvt.u32.u16 	%r145, %rs153;
	shl.b32 	%r146, %r145, 31;
	shl.b32 	%r147, %r142, 23;
	or.b32  	%r148, %r147, %r146;
	or.b32  	%r149, %r148, %r144;
	mov.b32 	%f134, %r149;
	bra.uni 	$L__BB21_63;
$L__BB21_62:
	setp.gt.s16 	%p49, %rs45, -1;
	selp.f32 	%f134, 0f00000000, 0f80000000, %p49;
$L__BB21_63:
	mul.f32 	%f112, %f67, %f134;
	ld.shared.u16 	%rs154, [%r10+416];
	// begin inline asm
	{  cvt.f32.f16 %f111, %rs154;}

	// end inline asm
	fma.rn.f32 	%f57, %f112, %f111, %f53;
	ld.shared.u8 	%rs155, [%r7+14];
	cvt.s16.s8 	%rs48, %rs155;
	shr.u16 	%rs156, %rs155, 3;
	and.b16  	%rs49, %rs156, 15;
	and.b16  	%rs50, %rs155, 7;
	or.b16  	%rs157, %rs49, %rs50;
	setp.eq.s16 	%p50, %rs157, 0;
	@%p50 bra 	$L__BB21_66;
	and.b16  	%rs158, %rs48, 127;
	setp.eq.s16 	%p51, %rs158, 127;
	mov.f32 	%f135, 0f7FC00000;
	@%p51 bra 	$L__BB21_67;
	add.s16 	%rs159, %rs49, 120;
	cvt.u32.u16 	%r150, %rs159;
	cvt.u32.u16 	%r151, %rs50;
	shl.b32 	%r152, %r151, 20;
	shr.u16 	%rs160, %rs48, 7;
	cvt.u32.u16 	%r153, %rs160;
	shl.b32 	%r154, %r153, 31;
	shl.b32 	%r155, %r150, 23;
	or.b32  	%r156, %r155, %r154;
	or.b32  	%r157, %r156, %r152;
	mov.b32 	%f135, %r157;
	bra.uni 	$L__BB21_67;
$L__BB21_66:
	setp.gt.s16 	%p52, %rs48, -1;
	selp.f32 	%f135, 0f00000000, 0f80000000, %p52;
$L__BB21_67:
	mul.f32 	%f115, %f67, %f135;
	ld.shared.u16 	%rs161, [%r10+448];
	// begin inline asm
	{  cvt.f32.f16 %f114, %rs161;}

	// end inline asm
	fma.rn.f32 	%f61, %f115, %f114, %f57;
	ld.shared.u8 	%rs162, [%r7+15];
	cvt.s16.s8 	%rs51, %rs162;
	shr.u16 	%rs163, %rs162, 3;
	and.b16  	%rs52, %rs163, 15;
	and.b16  	%rs53, %rs162, 7;
	or.b16  	%rs164, %rs52, %rs53;
	setp.eq.s16 	%p53, %rs164, 0;
	@%p53 bra 	$L__BB21_70;
	and.b16  	%rs165, %rs51, 127;
	setp.eq.s16 	%p54, %rs165, 127;
	mov.f32 	%f136, 0f7FC00000;
	@%p54 bra 	$L__BB21_71;
	add.s16 	%rs166, %rs52, 120;
	cvt.u32.u16 	%r158, %rs166;
	cvt.u32.u16 	%r159, %rs53;
	shl.b32 	%r160, %r159, 20;
	shr.u16 	%rs167, %rs51, 7;
	cvt.u32.u16 	%r161, %rs167;
	shl.b32 	%r162, %r161, 31;
	shl.b32 	%r163, %r158, 23;
	or.b32  	%r164, %r163, %r162;
	or.b32  	%r165, %r164, %r160;
	mov.b32 	%f136, %r165;
	bra.uni 	$L__BB21_71;
$L__BB21_70:
	setp.gt.s16 	%p55, %rs51, -1;
	selp.f32 	%f136, 0f00000000, 0f80000000, %p55;
$L__BB21_71:
	mul.f32 	%f118, %f67, %f136;
	ld.shared.u16 	%rs168, [%r10+480];
	// begin inline asm
	{  cvt.f32.f16 %f117, %rs168;}

	// end inline asm
	fma.rn.f32 	%f137, %f118, %f117, %f61;
	bar.sync 	0;
	add.s32 	%r171, %r171, 1;
	setp.ne.s32 	%p56, %r171, 0;
	add.s32 	%r170, %r170, %r13;
	add.s32 	%r169, %r169, 16;
	add.s32 	%r168, %r168, 16;
	add.s32 	%r167, %r167, 16;
	@%p56 bra 	$L__BB21_2;
$L__BB21_72:
	setp.ge.u32 	%p57, %r2, %r25;
	setp.ge.u32 	%p58, %r5, %r26;
	or.pred  	%p59, %p57, %p58;
	@%p59 bra 	$L__BB21_74;
	// begin inline asm
	{  cvt.rn.f16.f32 %rs169, %f137;}

	// end inline asm
	mad.lo.s32 	%r166, %r26, %r2, %r5;
	cvta.to.global.u64 	%rd10, %rd3;
	mul.wide.u32 	%rd11, %r166, 2;
	add.s64 	%rd12, %rd10, %rd11;
	st.global.u16 	[%rd12], %rs169;
$L__BB21_74:
	ret;

}
	// .globl	compute_fp8_scale_kernel
.visible .entry compute_fp8_scale_kernel(
	.param .u64 .ptr .align 1 compute_fp8_scale_kernel_param_0,
	.param .u64 .ptr .align 1 compute_fp8_scale_kernel_param_1,
	.param .u32 compute_fp8_scale_kernel_param_2,
	.param .f32 compute_fp8_scale_kernel_param_3
)
{
	.reg .pred 	%p<7>;
	.reg .b32 	%r<21>;
	.reg .b32 	%f<17>;
	.reg .b64 	%rd<7>;

	ld.param.u64 	%rd2, [compute_fp8_scale_kernel_param_0];
	ld.param.u64 	%rd3, [compute_fp8_scale_kernel_param_1];
	ld.param.u32 	%r10, [compute_fp8_scale_kernel_param_2];
	ld.param.f32 	%f4, [compute_fp8_scale_kernel_param_3];
	mov.u32 	%r1, %tid.x;
	mov.u32 	%r11, %ctaid.x;
	mov.u32 	%r20, %ntid.x;
	mad.lo.s32 	%r19, %r11, %r20, %r1;
	setp.ge.u32 	%p1, %r19, %r10;
	mov.f32 	%f16, 0f00000000;
	@%p1 bra 	$L__BB22_3;
	mov.u32 	%r12, %nctaid.x;
	mul.lo.s32 	%r4, %r20, %r12;
	cvta.to.global.u64 	%rd1, %rd3;
	mov.f32 	%f16, 0f00000000;
$L__BB22_2:
	mul.wide.u32 	%rd4, %r19, 4;
	add.s64 	%rd5, %rd1, %rd4;
	ld.global.nc.f32 	%f7, [%rd5];
	abs.f32 	%f8, %f7;
	max.f32 	%f16, %f16, %f8;
	add.s32 	%r19, %r19, %r4;
	setp.lt.u32 	%p2, %r19, %r10;
	@%p2 bra 	$L__BB22_2;
$L__BB22_3:
	shl.b32 	%r13, %r1, 2;
	mov.u32 	%r14, sdata;
	add.s32 	%r7, %r14, %r13;
	st.shared.f32 	[%r7], %f16;
	bar.sync 	0;
	setp.lt.u32 	%p3, %r20, 2;
	@%p3 bra 	$L__BB22_7;
$L__BB22_4:
	shr.u32 	%r9, %r20, 1;
	setp.ge.u32 	%p4, %r1, %r9;
	@%p4 bra 	$L__BB22_6;
	ld.shared.f32 	%f9, [%r7];
	shl.b32 	%r15, %r9, 2;
	add.s32 	%r16, %r7, %r15;
	ld.shared.f32 	%f10, [%r16];
	max.f32 	%f11, %f9, %f10;
	st.shared.f32 	[%r7], %f11;
$L__BB22_6:
	bar.sync 	0;
	setp.gt.u32 	%p5, %r20, 3;
	mov.u32 	%r20, %r9;
	@%p5 bra 	$L__BB22_4;
$L__BB22_7:
	setp.ne.s32 	%p6, %r1, 0;
	@%p6 bra 	$L__BB22_9;
	ld.shared.f32 	%f12, [sdata];
	max.f32 	%f13, %f12, 0f2EDBE6FF;
	div.rn.f32 	%f14, %f4, %f13;
	mov.b32 	%r17, %f14;
	cvta.to.global.u64 	%rd6, %rd2;
	atom.global.max.s32 	%r18, [%rd6], %r17;
$L__BB22_9:
	ret;

}


// ===== COMPILED SASS (sm_100) =====

	.target	sm_100

	.elftype	@"ET_EXEC"


//--------------------- .note.nv.tkinfo           --------------------------
	.section	.note.nv.tkinfo,"",@"SHT_NOTE"
	.sectionflags	@"SHF_NOTE_NV_TKINFO"
	.tkinfo
        /*0018*/ 	.word	0x00000002
        /*0030*/ 	.string	""
        /*0030*/ 	.string	"ptxas"
        /*0030*/ 	.string	"Cuda compilation tools, release 13.0, V13.0.88"
        /*0030*/ 	.string	"Build cuda_13.0.r13.0/compiler.36424714_0"
        /*0030*/ 	.string	"-arch sm_100 -m 64 "



//--------------------- .note.nv.cuinfo           --------------------------
	.section	.note.nv.cuinfo,"",@"SHT_NOTE"
	.sectionflags	@"SHF_NOTE_NV_CUINFO"
        /*0018*/ 	.short	0x0002
        /*001a*/ 	.short	0x0064
        /*001c*/ 	.short	0x0082
	.zero		2


//--------------------- .nv.info                  --------------------------
	.section	.nv.info,"",@"SHT_CUDA_INFO"
	.align	4


	//----- nvinfo : EIATTR_REGCOUNT
	.align		4
        /*0000*/ 	.byte	0x04, 0x2f
        /*0002*/ 	.short	(.L_1 - .L_0)
	.align		4
.L_0:
        /*0004*/ 	.word	index@(convert_f32_to_fp8_e4m3_kernel)
        /*0008*/ 	.word	0x0000000a


	//----- nvinfo : EIATTR_FRAME_SIZE
	.align		4
.L_1:
        /*000c*/ 	.byte	0x04, 0x11
        /*000e*/ 	.short	(.L_3 - .L_2)
	.align		4
.L_2:
        /*0010*/ 	.word	index@(convert_f32_to_fp8_e4m3_kernel)
        /*0014*/ 	.word	0x00000000


	//----- nvinfo : EIATTR_REGCOUNT
	.align		4
.L_3:
        /*0018*/ 	.byte	0x04, 0x2f
        /*001a*/ 	.short	(.L_5 - .L_4)
	.align		4
.L_4:
        /*001c*/ 	.word	index@(convert_fp8_e4m3_to_f32_kernel)
        /*0020*/ 	.word	0x0000000c


	//----- nvinfo : EIATTR_FRAME_SIZE
	.align		4
.L_5:
        /*0024*/ 	.byte	0x04, 0x11
        /*0026*/ 	.short	(.L_7 - .L_6)
	.align		4
.L_6:
        /*0028*/ 	.word	index@(convert_fp8_e4m3_to_f32_kernel)
        /*002c*/ 	.word	0x00000000


	//----- nvinfo : EIATTR_REGCOUNT
	.align		4
.L_7:
        /*0030*/ 	.byte	0x04, 0x2f
        /*0032*/ 	.short	(.L_9 - .L_8)
	.align		4
.L_8:
        /*0034*/ 	.word	index@(convert_f32_to_fp8_e5m2_kernel)
        /*0038*/ 	.word	0x0000000a


	//----- nvinfo : EIATTR_FRAME_SIZE
	.align		4
.L_9:
        /*003c*/ 	.byte	0x04, 0x11
        /*003e*/ 	.short	(.L_11 - .L_10)
	.align		4
.L_10:
        /*0040*/ 	.word	index@(convert_f32_to_fp8_e5m2_kernel)
        /*0044*/ 	.word	0x00000000


	//----- nvinfo : EIATTR_REGCOUNT
	.align		4
.L_11:
        /*0048*/ 	.byte	0x04, 0x2f
        /*004a*/ 	.short	(.L_13 - .L_12)
	.align		4
.L_12:
        /*004c*/ 	.word	index@(convert_fp8_e5m2_to_f32_kernel)
        /*0050*/ 	.word	0x0000000c


	//----- nvinfo : EIATTR_FRAME_SIZE
	.align		4
.L_13:
        /*0054*/ 	.byte	0x04, 0x11
        /*0056*/ 	.short	(.L_15 - .L_14)
	.align		4
.L_14:
        /*0058*/ 	.word	index@(convert_fp8_e5m2_to_f32_kernel)
        /*005c*/ 	.word	0x00000000


	//----- nvinfo : EIATTR_REGCOUNT
	.align		4
.L_15:
        /*0060*/ 	.byte	0x04, 0x2f
        /*0062*/ 	.short	(.L_17 - .L_16)
	.align		4
.L_16:
        /*0064*/ 	.word	index@(convert_f16_to_fp8_e4m3_kernel)
        /*0068*/ 	.word	0x0000000a


	//----- nvinfo : EIATTR_FRAME_SIZE
	.align		4
.L_17:
        /*006c*/ 	.byte	0x04, 0x11
        /*006e*/ 	.short	(.L_19 - .L_18)
	.align		4
.L_18:
        /*0070*/ 	.word	index@(convert_f16_to_fp8_e4m3_kernel)
        /*0074*/ 	.word	0x00000000


	//----- nvinfo : EIATTR_REGCOUNT
	.align		4
.L_19:
        /*0078*/ 	.byte	0x04, 0x2f
        /*007a*/ 	.short	(.L_21 - .L_20)
	.align		4
.L_20:
        /*007c*/ 	.word	index@(convert_fp8_e4m3_to_f16_kernel)
        /*0080*/ 	.word	0x0000000c


	//----- nvinfo : EIATTR_FRAME_SIZE
	.align		4
.L_21:
        /*0084*/ 	.byte	0x04, 0x11
        /*0086*/ 	.short	(.L_23 - .L_22)
	.align		4
.L_22:
        /*0088*/ 	.word	index@(convert_fp8_e4m3_to_f16_kernel)
        /*008c*/ 	.word	0x00000000


	//----- nvinfo : EIATTR_REGCOUNT
	.align		4
.L_23:
        /*0090*/ 	.byte	0x04, 0x2f
        /*0092*/ 	.short	(.L_25 - .L_24)
	.align		4
.L_24:
        /*0094*/ 	.word	index@(convert_f16_to_fp8_e5m2_kernel)
        /*0098*/ 	.word	0x00000008


	//----- nvinfo : EIATTR_FRAME_SIZE
	.align		4
.L_25:
        /*009c*/ 	.byte	0x04, 0x11
        /*009e*/ 	.short	(.L_27 - .L_26)
	.align		4
.L_26:
        /*00a0*/ 	.word	index@(convert_f16_to_fp8_e5m2_kernel)
        /*00a4*/ 	.word	0x00000000


	//----- nvinfo : EIATTR_REGCOUNT
	.align		4
.L_27:
        /*00a8*/ 	.byte	0x04, 0x2f
        /*00aa*/ 	.short	(.L_29 - .L_28)
	.align		4
.L_28:
        /*00ac*/ 	.word	index@(convert_fp8_e5m2_to_f16_kernel)
        /*00b0*/ 	.word	0x0000000c


	//----- nvinfo : EIATTR_FRAME_SIZE
	.align		4
.L_29:
        /*00b4*/ 	.byte	0x04, 0x11
        /*00b6*/ 	.short	(.L_31 - .L_30)
	.align		4
.L_30:
        /*00b8*/ 	.word	index@(convert_fp8_e5m2_to_f16_kernel)
        /*00bc*/ 	.word	0x00000000


	//----- nvinfo : EIATTR_REGCOUNT
	.align		4
.L_31:
        /*00c0*/ 	.byte	0x04, 0x2f
        /*00c2*/ 	.short	(.L_33 - .L_32)
	.align		4
.L_32:
        /*00c4*/ 	.word	index@(convert_bf16_to_fp8_e4m3_kernel)
        /*00c8*/ 	.word	0x0000000a


	//----- nvinfo : EIATTR_FRAME_SIZE
	.align		4
.L_33:
        /*00cc*/ 	.byte	0x04, 0x11
        /*00ce*/ 	.short	(.L_35 - .L_34)
	.align		4
.L_34:
        /*00d0*/ 	.word	index@(convert_bf16_to_fp8_e4m3_kernel)
        /*00d4*/ 	.word	0x00000000


	//----- nvinfo : EIATTR_REGCOUNT
	.align		4
.L_35:
        /*00d8*/ 	.byte	0x04, 0x2f
        /*00da*/ 	.short	(.L_37 - .L_36)
	.align		4
.L_36:
        /*00dc*/ 	.word	index@(convert_fp8_e4m3_to_bf16_kernel)
        /*00e0*/ 	.word	0x0000000c


	//----- nvinfo : EIATTR_FRAME_SIZE
	.align		4
.L_37:
        /*00e4*/ 	.byte	0x04, 0x11
        /*00e6*/ 	.short	(.L_39 - .L_38)
	.align		4
.L_38:
        /*00e8*/ 	.word	index@(convert_fp8_e4m3_to_bf16_kernel)
        /*00ec*/ 	.word	0x00000000


	//----- nvinfo : EIATTR_REGCOUNT
	.align		4
.L_39:
        /*00f0*/ 	.byte	0x04, 0x2f
        /*00f2*/ 	.short	(.L_41 - .L_40)
	.align		4
.L_40:
        /*00f4*/ 	.word	index@(convert_f32_to_f16_kernel)
        /*00f8*/ 	.word	0x0000000a


	//----- nvinfo : EIATTR_FRAME_SIZE
	.align		4
.L_41:
        /*00fc*/ 	.byte	0x04, 0x11
        /*00fe*/ 	.short	(.L_43 - .L_42)
	.align		4
.L_42:
        /*0100*/ 	.word	index@(convert_f32_to_f16_kernel)
        /*0104*/ 	.word	0x00000000


	//----- nvinfo : EIATTR_REGCOUNT
	.align		4
.L_43:
        /*0108*/ 	.byte	0x04, 0x2f
        /*010a*/ 	.short	(.L_45 - .L_44)
	.align		4
.L_44:
        /*010c*/ 	.word	index@(convert_f16_to_f32_kernel)
        /*0110*/ 	.word	0x0000000a


	//----- nvinfo : EIATTR_FRAME_SIZE
	.align		4
.L_45:
        /*0114*/ 	.byte	0x04, 0x11
        /*0116*/ 	.short	(.L_47 - .L_46)
	.align		4
.L_46:
        /*0118*/ 	.word	index@(convert_f16_to_f32_kernel)
        /*011c*/ 	.word	0x00000000


	//----- nvinfo : EIATTR_REGCOUNT
	.align		4
.L_47:
        /*0120*/ 	.byte	0x04, 0x2f
        /*0122*/ 	.short	(.L_49 - .L_48)
	.align		4
.L_48:
        /*0124*/ 	.word	index@(convert_f32_to_bf16_kernel)
        /*0128*/ 	.word	0x0000000a


	//----- nvinfo : EIATTR_FRAME_SIZE
	.align		4
.L_49:
        /*012c*/ 	.byte	0x04, 0x11
        /*012e*/ 	.short	(.L_51 - .L_50)
	.align		4
.L_50:
        /*0130*/ 	.word	index@(convert_f32_to_bf16_kernel)
        /*0134*/ 	.word	0x00000000


	//----- nvinfo : EIATTR_REGCOUNT
	.align		4
.L_51:
        /*0138*/ 	.byte	0x04, 0x2f
        /*013a*/ 	.short	(.L_53 - .L_52)
	.align		4
.L_52:
        /*013c*/ 	.word	index@(convert_bf16_to_f32_kernel)
        /*0140*/ 	.word	0x0000000a


	//----- nvinfo : EIATTR_FRAME_SIZE
	.align		4
.L_53:
        /*0144*/ 	.byte	0x04, 0x11
        /*0146*/ 	.short	(.L_55 - .L_54)
	.align		4
.L_54:
        /*0148*/ 	.word	index@(convert_bf16_to_f32_kernel)
        /*014c*/ 	.word	0x00000000


	//----- nvinfo : EIATTR_REGCOUNT
	.align		4
.L_55:
        /*0150*/ 	.byte	0x04, 0x2f
        /*0152*/ 	.short	(.L_57 - .L_56)
	.align		4
.L_56:
        /*0154*/ 	.word	index@(convert_f16_to_bf16_kernel)
        /*0158*/ 	.word	0x0000000a


	//----- nvinfo : EIATTR_FRAME_SIZE
	.align		4
.L_57:
        /*015c*/ 	.byte	0x04, 0x11
        /*015e*/ 	.short	(.L_59 - .L_58)
	.align		4
.L_58:
        /*0160*/ 	.word	index@(convert_f16_to_bf16_kernel)
        /*0164*/ 	.word	0x00000000


	//----- nvinfo : EIATTR_REGCOUNT
	.align		4
.L_59:
        /*0168*/ 	.byte	0x04, 0x2f
        /*016a*/ 	.short	(.L_61 - .L_60)
	.align		4
.L_60:
        /*016c*/ 	.word	index@(convert_bf16_to_f16_kernel)
        /*0170*/ 	.word	0x0000000a


	//----- nvinfo : EIATTR_FRAME_SIZE
	.align		4
.L_61:
        /*0174*/ 	.byte	0x04, 0x11
        /*0176*/ 	.short	(.L_63 - .L_62)
	.align		4
.L_62:
        /*0178*/ 	.word	index@(convert_bf16_to_f16_kernel)
        /*017c*/ 	.word	0x00000000


	//----- nvinfo : EIATTR_REGCOUNT
	.align		4
.L_63:
        /*0180*/ 	.byte	0x04, 0x2f
        /*0182*/ 	.short	(.L_65 - .L_64)
	.align		4
.L_64:
        /*0184*/ 	.word	index@(convert_f32_to_fp8_e4m3_scaled_kernel)
        /*0188*/ 	.word	0x0000000a


	//----- nvinfo : EIATTR_FRAME_SIZE
	.align		4
.L_65:
        /*018c*/ 	.byte	0x04, 0x11
        /*018e*/ 	.short	(.L_67 - .L_66)
	.align		4
.L_66:
        /*0190*/ 	.word	index@(convert_f32_to_fp8_e4m3_scaled_kernel)
        /*0194*/ 	.word	0x00000000


	//----- nvinfo : EIATTR_REGCOUNT
	.align		4
.L_67:
        /*0198*/ 	.byte	0x04, 0x2f
        /*019a*/ 	.short	(.L_69 - .L_68)
	.align		4
.L_68:
        /*019c*/ 	.word	index@(convert_fp8_e4m3_to_f32_scaled_kernel)
        /*01a0*/ 	.word	0x0000000c


	//----- nvinfo : EIATTR_FRAME_SIZE
	.align		4
.L_69:
        /*01a4*/ 	.byte	0x04, 0x11
        /*01a6*/ 	.short	(.L_71 - .L_70)
	.align		4
.L_70:
        /*01a8*/ 	.word	index@(convert_fp8_e4m3_to_f32_scaled_kernel)
        /*01ac*/ 	.word	0x00000000


	//----- nvinfo : EIATTR_REGCOUNT
	.align		4
.L_71:
        /*01b0*/ 	.byte	0x04, 0x2f
        /*01b2*/ 	.short	(.L_73 - .L_72)
	.align		4
.L_72:
        /*01b4*/ 	.word	index@(convert_f32_to_fp8_e4m3_vectorized_kernel)
        /*01b8*/ 	.word	0x0000000e


	//----- nvinfo : EIATTR_FRAME_SIZE
	.align		4
.L_73:
        /*01bc*/ 	.byte	0x04, 0x11
        /*01be*/ 	.short	(.L_75 - .L_74)
	.align		4
.L_74:
        /*01c0*/ 	.word	index@(convert_f32_to_fp8_e4m3_vectorized_kernel)
        /*01c4*/ 	.word	0x00000000


	//----- nvinfo : EIATTR_REGCOUNT
	.align		4
.L_75:
        /*01c8*/ 	.byte	0x04, 0x2f
        /*01ca*/ 	.short	(.L_77 - .L_76)
	.align		4
.L_76:
        /*01cc*/ 	.word	index@(fp8_gemm_e4m3_kernel)
        /*01d0*/ 	.word	0x0000001b


	//----- nvinfo : EIATTR_FRAME_SIZE
	.align		4
.L_77:
        /*01d4*/ 	.byte	0x04, 0x11
        /*01d6*/ 	.short	(.L_79 - .L_78)
	.align		4
.L_78:
        /*01d8*/ 	.word	index@(fp8_gemm_e4m3_kernel)
        /*01dc*/ 	.word	0x00000000


	//----- nvinfo : EIATTR_REGCOUNT
	.align		4
.L_79:
        /*01e0*/ 	.byte	0x04, 0x2f
        /*01e2*/ 	.short	(.L_81 - .L_80)
	.align		4
.L_80:
        /*01e4*/ 	.word	index@(fp8_gemm_e4m3_f16_kernel)
        /*01e8*/ 	.word	0x0000001b


	//----- nvinfo : EIATTR_FRAME_SIZE
	.align		4
.L_81:
        /*01ec*/ 	.byte	0x04, 0x11
        /*01ee*/ 	.short	(.L_83 - .L_82)
	.align		4
.L_82:
        /*01f0*/ 	.word	index@(fp8_gemm_e4m3_f16_kernel)
        /*01f4*/ 	.word	0x00000000


	//----- nvinfo : EIATTR_REGCOUNT
	.align		4
.L_83:
        /*01f8*/ 	.byte	0x04, 0x2f
        /*01fa*/ 	.short	(.L_85 - .L_84)
	.align		4
.L_84:
        /*01fc*/ 	.word	index@(fp8_f16_gemm_kernel)
        /*0200*/ 	.word	0x0000001a


	//----- nvinfo : EIATTR_FRAME_SIZE
	.align		4
.L_85:
        /*0204*/ 	.byte	0x04, 0x11
        /*0206*/ 	.short	(.L_87 - .L_86)
	.align		4
.L_86:
        /*0208*/ 	.word	index@(fp8_f16_gemm_kernel)
        /*020c*/ 	.word	0x00000000


	//----- nvinfo : EIATTR_REGCOUNT
	.align		4
.L_87:
        /*0210*/ 	.byte	0x04, 0x2f
        /*0212*/ 	.short	(.L_89 - .L_88)
	.align		4
.L_88:
        /*0214*/ 	.word	index@(compute_fp8_scale_kernel)
        /*0218*/ 	.word	0x0000000e


	//----- nvinfo : EIATTR_FRAME_SIZE
	.align		4
.L_89:
        /*021c*/ 	.byte	0x04, 0x11
        /*021e*/ 	.short	(.L_91 - .L_90)
	.align		4
.L_90:
        /*0220*/ 	.word	index@($__internal_0_$__cuda_sm3x_div_rn_noftz_f32_slowpath)
        /*0224*/ 	.word	0x00000000


	//----- nvinfo : EIATTR_FRAME_SIZE
	.align		4
.L_91:
        /*0228*/ 	.byte	0x04, 0x11
        /*022a*/ 	.short	(.L_93 - .L_92)
	.align		4
.L_92:
        /*022c*/ 	.word	index@(compute_fp8_scale_kernel)
        /*0230*/ 	.word	0x00000000


	//----- nvinfo : EIATTR_MIN_STACK_SIZE
	.align		4
.L_93:
        /*0234*/ 	.byte	0x04, 0x12
        /*0236*/ 	.short	(.L_95 - .L_94)
	.align		4
.L_94:
        /*0238*/ 	.word	index@(compute_fp8_scale_kernel)
        /*023c*/ 	.word	0x00000000


	//----- nvinfo : EIATTR_MIN_STACK_SIZE
	.align		4
.L_95:
        /*0240*/ 	.byte	0x04, 0x12
        /*0242*/ 	.short	(.L_97 - .L_96)
	.align		4
.L_96:
        /*0244*/ 	.word	index@(fp8_f16_gemm_kernel)
        /*0248*/ 	.word	0x00000000


	//----- nvinfo : EIATTR_MIN_STACK_SIZE
	.align		4
.L_97:
        /*024c*/ 	.byte	0x04, 0x12
        /*024e*/ 	.short	(.L_99 - .L_98)
	.align		4
.L_98:
        /*0250*/ 	.word	index@(fp8_gemm_e4m3_f16_kernel)
        /*0254*/ 	.word	0x00000000


	//----- nvinfo : EIATTR_MIN_STACK_SIZE
	.align		4
.L_99:
        /*0258*/ 	.byte	0x04, 0x12
        /*025a*/ 	.short	(.L_101 - .L_100)
	.align		4
.L_100:
        /*025c*/ 	.word	index@(fp8_gemm_e4m3_kernel)
        /*0260*/ 	.word	0x00000000


	//----- nvinfo : EIATTR_MIN_STACK_SIZE
	.align		4
.L_101:
        /*0264*/ 	.byte	0x04, 0x12
        /*0266*/ 	.short	(.L_103 - .L_102)
	.align		4
.L_102:
        /*0268*/ 	.word	index@(convert_f32_to_fp8_e4m3_vectorized_kernel)
        /*026c*/ 	.word	0x00000000


	//----- nvinfo : EIATTR_MIN_STACK_SIZE
	.align		4
.L_103:
        /*0270*/ 	.byte	0x04, 0x12
        /*0272*/ 	.short	(.L_105 - .L_104)
	.align		4
.L_104:
        /*0274*/ 	.word	index@(convert_fp8_e4m3_to_f32_scaled_kernel)
        /*0278*/ 	.word	0x00000000


	//----- nvinfo : EIATTR_MIN_STACK_SIZE
	.align		4
.L_105:
        /*027c*/ 	.byte	0x04, 0x12
        /*027e*/ 	.short	(.L_107 - .L_106)
	.align		4
.L_106:
        /*0280*/ 	.word	index@(convert_f32_to_fp8_e4m3_scaled_kernel)
        /*0284*/ 	.word	0x00000000


	//----- nvinfo : EIATTR_MIN_STACK_SIZE
	.align		4
.L_107:
        /*0288*/ 	.byte	0x04, 0x12
        /*028a*/ 	.short	(.L_109 - .L_108)
	.align		4
.L_108:
        /*028c*/ 	.word	index@(convert_bf16_to_f16_kernel)
        /*0290*/ 	.word	0x00000000


	//----- nvinfo : EIATTR_MIN_STACK_SIZE
	.align		4
.L_109:
        /*0294*/ 	.byte	0x04, 0x12
        /*0296*/ 	.short	(.L_111 - .L_110)
	.align		4
.L_110:
        /*0298*/ 	.word	index@(convert_f16_to_bf16_kernel)
        /*029c*/ 	.word	0x00000000


	//----- nvinfo : EIATTR_MIN_STACK_SIZE
	.align		4
.L_111:
        /*02a0*/ 	.byte	0x04, 0x12
        /*02a2*/ 	.short	(.L_113 - .L_112)
	.align		4
.L_112:
        /*02a4*/ 	.word	index@(convert_bf16_to_f32_kernel)
        /*02a8*/ 	.word	0x00000000


	//----- nvinfo : EIATTR_MIN_STACK_SIZE
	.align		4
.L_113:
        /*02ac*/ 	.byte	0x04, 0x12
        /*02ae*/ 	.short	(.L_115 - .L_114)
	.align		4
.L_114:
        /*02b0*/ 	.word	index@(convert_f32_to_bf16_kernel)
        /*02b4*/ 	.word	0x00000000


	//----- nvinfo : EIATTR_MIN_STACK_SIZE
	.align		4
.L_115:
        /*02b8*/ 	.byte	0x04, 0x12
        /*02ba*/ 	.short	(.L_117 - .L_116)
	.align		4
.L_116:
        /*02bc*/ 	.word	index@(convert_f16_to_f32_kernel)
        /*02c0*/ 	.word	0x00000000


	//----- nvinfo : EIATTR_MIN_STACK_SIZE
	.align		4
.L_117:
        /*02c4*/ 	.byte	0x04, 0x12
        /*02c6*/ 	.short	(.L_119 - .L_118)
	.align		4
.L_118:
        /*02c8*/ 	.word	index@(convert_f32_to_f16_kernel)
        /*02cc*/ 	.word	0x00000000


	//----- nvinfo : EIATTR_MIN_STACK_SIZE
	.align		4
.L_119:
        /*02d0*/ 	.byte	0x04, 0x12
        /*02d2*/ 	.short	(.L_121 - .L_120)
	.align		4
.L_120:
        /*02d4*/ 	.word	index@(convert_fp8_e4m3_to_bf16_kernel)
        /*02d8*/ 	.word	0x00000000


	//----- nvinfo : EIATTR_MIN_STACK_SIZE
	.align		4
.L_121:
        /*02dc*/ 	.byte	0x04, 0x12
        /*02de*/ 	.short	(.L_123 - .L_122)
	.align		4
.L_122:
        /*02e0*/ 	.word	index@(convert_bf16_to_fp8_e4m3_kernel)
        /*02e4*/ 	.word	0x00000000


	//----- nvinfo : EIATTR_MIN_STACK_SIZE
	.align		4
.L_123:
        /*02e8*/ 	.byte	0x04, 0x12
        /*02ea*/ 	.short	(.L_125 - .L_124)
	.align		4
.L_124:
        /*02ec*/ 	.word	index@(convert_fp8_e5m2_to_f16_kernel)
        /*02f0*/ 	.word	0x00000000


	//----- nvinfo : EIATTR_MIN_STACK_SIZE
	.align		4
.L_125:
        /*02f4*/ 	.byte	0x04, 0x12
        /*02f6*/ 	.short	(.L_127 - .L_126)
	.align		4
.L_126:
        /*02f8*/ 	.word	index@(convert_f16_to_fp8_e5m2_kernel)
        /*02fc*/ 	.word	0x00000000


	//----- nvinfo : EIATTR_MIN_STACK_SIZE
	.align		4
.L_127:
        /*0300*/ 	.byte	0x04, 0x12
        /*0302*/ 	.short	(.L_129 - .L_128)
	.align		4
.L_128:
        /*0304*/ 	.word	index@(convert_fp8_e4m3_to_f16_kernel)
        /*0308*/ 	.word	0x00000000


	//----- nvinfo : EIATTR_MIN_STACK_SIZE
	.align		4
.L_129:
        /*030c*/ 	.byte	0x04, 0x12
        /*030e*/ 	.short	(.L_131 - .L_130)
	.align		4
.L_130:
        /*0310*/ 	.word	index@(convert_f16_to_fp8_e4m3_kernel)
        /*0314*/ 	.word	0x00000000


	//----- nvinfo : EIATTR_MIN_STACK_SIZE
	.align		4
.L_131:
        /*0318*/ 	.byte	0x04, 0x12
        /*031a*/ 	.short	(.L_133 - .L_132)
	.align		4
.L_132:
        /*031c*/ 	.word	index@(convert_fp8_e5m2_to_f32_kernel)
        /*0320*/ 	.word	0x00000000


	//----- nvinfo : EIATTR_MIN_STACK_SIZE
	.align		4
.L_133:
        /*0324*/ 	.byte	0x04, 0x12
        /*0326*/ 	.short	(.L_135 - .L_134)
	.align		4
.L_134:
        /*0328*/ 	.word	index@(convert_f32_to_fp8_e5m2_kernel)
        /*032c*/ 	.word	0x00000000


	//----- nvinfo : EIATTR_MIN_STACK_SIZE
	.align		4
.L_135:
        /*0330*/ 	.byte	0x04, 0x12
        /*0332*/ 	.short	(.L_137 - .L_136)
	.align		4
.L_136:
        /*0334*/ 	.word	index@(convert_fp8_e4m3_to_f32_kernel)
        /*0338*/ 	.word	0x00000000


	//----- nvinfo : EIATTR_MIN_STACK_SIZE
	.align		4
.L_137:
        /*033c*/ 	.byte	0x04, 0x12
        /*033e*/ 	.short	(.L_139 - .L_138)
	.align		4
.L_138:
        /*0340*/ 	.word	index@(convert_f32_to_fp8_e4m3_kernel)
        /*0344*/ 	.word	0x00000000
.L_139:


//--------------------- .nv.compat                --------------------------
	.section	.nv.compat,"",@"SHT_CUDA_COMPAT_INFO"
	.align	4
        /*0000*/ 	.byte	0x02, 0x09, 0x00, 0x00, 0x02, 0x02, 0x01, 0x00, 0x02, 0x05, 0x05, 0x00, 0x03, 0x07, 0x01, 0x01
        /*0010*/ 	.byte	0x02, 0x03, 0x00, 0x00, 0x02, 0x06, 0x01, 0x00, 0x04, 0x0b, 0x08, 0x00, 0x01, 0x00, 0x00, 0x00
        /*0020*/ 	.byte	0x00, 0x00, 0x00, 0x00


//--------------------- .nv.info.compute_fp8_scale_kernel --------------------------
	.section	.nv.info.compute_fp8_scale_kernel,"",@"SHT_CUDA_INFO"
	.sectionflags	@""
	.align	4


	//----- nvinfo : EIATTR_CUDA_API_VERSION
	.align		4
        /*0000*/ 	.byte	0x04, 0x37
        /*0002*/ 	.short	(.L_141 - .L_140)
.L_140:
        /*0004*/ 	.word	0x00000082


	//----- nvinfo : EIATTR_KPARAM_INFO
	.align		4
.L_141:
        /*0008*/ 	.byte	0x04, 0x17
        /*000a*/ 	.short	(.L_143 - .L_142)
.L_142:
        /*000c*/ 	.word	0x00000000
        /*0010*/ 	.short	0x0003
        /*0012*/ 	.short	0x0014
        /*0014*/ 	.byte	0x00, 0xf0, 0x11, 0x00


	//----- nvinfo : EIATTR_KPARAM_INFO
	.align		4
.L_143:
        /*0018*/ 	.byte	0x04, 0x17
        /*001a*/ 	.short	(.L_145 - .L_144)
.L_144:
        /*001c*/ 	.word	0x00000000
        /*0020*/ 	.short	0x0002
        /*0022*/ 	.short	0x0010
        /*0024*/ 	.byte	0x00, 0xf0, 0x11, 0x00


	//----- nvinfo : EIATTR_KPARAM_INFO
	.align		4
.L_145:
        /*0028*/ 	.byte	0x04, 0x17
        /*002a*/ 	.short	(.L_147 - .L_146)
.L_146:
        /*002c*/ 	.word	0x00000000
        /*0030*/ 	.short	0x0001
        /*0032*/ 	.short	0x0008
        /*0034*/ 	.byte	0x00, 0xf5, 0x21, 0x00


	//----- nvinfo : EIATTR_KPARAM_INFO
	.align		4
.L_147:
        /*0038*/ 	.byte	0x04, 0x17
        /*003a*/ 	.short	(.L_149 - .L_148)
.L_148:
        /*003c*/ 	.word	0x00000000
        /*0040*/ 	.short	0x0000
        /*0042*/ 	.short	0x0000
        /*0044*/ 	.byte	0x00, 0xf5, 0x21, 0x00


	//----- nvinfo : EIATTR_SPARSE_MMA_MASK
	.align		4
.L_149:
        /*0048*/ 	.byte	0x03, 0x50
        /*004a*/ 	.short	0x0000


	//----- nvinfo : EIATTR_MAXREG_COUNT
	.align		4
        /*004c*/ 	.byte	0x03, 0x1b
        /*004e*/ 	.short	0x00ff


	//----- nvinfo : EIATTR_NUM_BARRIERS
	.align		4
        /*0050*/ 	.byte	0x02, 0x4c
        /*0052*/ 	.byte	0x01
	.zero		1


	//----- nvinfo : EIATTR_MERCURY_ISA_VERSION
	.align		4
        /*0054*/ 	.byte	0x03, 0x5f
        /*0056*/ 	.short	0x0101


	//----- nvinfo : EIATTR_VRC_CTA_INIT_COUNT
	.align		4
        /*0058*/ 	.byte	0x02, 0x4a
	.zero		1
	.zero		1


	//----- nvinfo : EIATTR_EXIT_INSTR_OFFSETS
	.align		4
        /*005c*/ 	.byte	0x04, 0x1c
        /*005e*/ 	.short	(.L_151 - .L_150)


	//   ....[0]....
.L_150:
        /*0060*/ 	.word	0x000002a0


	//   ....[1]....
        /*0064*/ 	.word	0x000003f0


	//----- nvinfo : EIATTR_CRS_STACK_SIZE
	.align		4
.L_151:
        /*0068*/ 	.byte	0x04, 0x1e
        /*006a*/ 	.short	(.L_153 - .L_152)
.L_152:
        /*006c*/ 	.word	0x00000000


	//----- nvinfo : EIATTR_CBANK_PARAM_SIZE
	.align		4
.L_153:
        /*0070*/ 	.byte	0x03, 0x19
        /*0072*/ 	.short	0x0018


	//----- nvinfo : EIATTR_PARAM_CBANK
	.align		4
        /*0074*/ 	.byte	0x04, 0x0a
        /*0076*/ 	.short	(.L_155 - .L_154)
	.align		4
.L_154:
        /*0078*/ 	.word	index@(.nv.constant0.compute_fp8_scale_kernel)
        /*007c*/ 	.short	0x0380
        /*007e*/ 	.short	0x0018


	//----- nvinfo : EIATTR_SW_WAR
	.align		4
.L_155:
        /*0080*/ 	.byte	0x04, 0x36
        /*0082*/ 	.short	(.L_157 - .L_156)
.L_156:
        /*0084*/ 	.word	0x00000008
.L_157:


//--------------------- .nv.info.fp8_f16_gemm_kernel --------------------------
	.section	.nv.info.fp8_f16_gemm_kernel,"",@"SHT_CUDA_INFO"
	.sectionflags	@""
	.align	4


	//----- nvinfo : EIATTR_CUDA_API_VERSION
	.align		4
        /*0000*/ 	.byte	0x04, 0x37
        /*0002*/ 	.short	(.L_159 - .L_158)
.L_158:
        /*0004*/ 	.word	0x00000082


	//----- nvinfo : EIATTR_KPARAM_INFO
	.align		4
.L_159:
        /*0008*/ 	.byte	0x04, 0x17
        /*000a*/ 	.short	(.L_161 - .L_160)
.L_160:
        /*000c*/ 	.word	0x00000000
        /*0010*/ 	.short	0x0006
        /*0012*/ 	.short	0x0024
        /*0014*/ 	.byte	0x00, 0xf0, 0x11, 0x00


	//----- nvinfo : EIATTR_KPARAM_INFO
	.align		4
.L_161:
        /*0018*/ 	.byte	0x04, 0x17
        /*001a*/ 	.short	(.L_163 - .L_162)
.L_162:
        /*001c*/ 	.word	0x00000000
        /*0020*/ 	.short	0x0005
        /*0022*/ 	.short	0x0020
        /*0024*/ 	.byte	0x00, 0xf0, 0x11, 0x00


	//----- nvinfo : EIATTR_KPARAM_INFO
	.align		4
.L_163:
        /*0028*/ 	.byte	0x04, 0x17
        /*002a*/ 	.short	(.L_165 - .L_164)
.L_164:
        /*002c*/ 	.word	0x00000000
        /*0030*/ 	.short	0x0004
        /*0032*/ 	.short	0x001c
        /*0034*/ 	.byte	0x00, 0xf0, 0x11, 0x00


	//----- nvinfo : EIATTR_KPARAM_INFO
	.align		4
.L_165:
        /*0038*/ 	.byte	0x04, 0x17
        /*003a*/ 	.short	(.L_167 - .L_166)
.L_166:
        /*003c*/ 	.word	0x00000000
        /*0040*/ 	.short	0x0003
        /*0042*/ 	.short	0x0018
        /*0044*/ 	.byte	0x00, 0xf0, 0x11, 0x00


	//----- nvinfo : EIATTR_KPARAM_INFO
	.align		4
.L_167:
        /*0048*/ 	.byte	0x04, 0x17
        /*004a*/ 	.short	(.L_169 - .L_168)
.L_168:
        /*004c*/ 	.word	0x00000000
        /*0050*/ 	.short	0x0002
        /*0052*/ 	.short	0x0010
        /*0054*/ 	.byte	0x00, 0xf5, 0x21, 0x00


	//----- nvinfo : EIATTR_KPARAM_INFO
	.align		4
.L_169:
        /*0058*/ 	.byte	0x04, 0x17
        /*005a*/ 	.short	(.L_171 - .L_170)
.L_170:
        /*005c*/ 	.word	0x00000000
        /*0060*/ 	.short	0x0001
        /*0062*/ 	.short	0x0008
        /*0064*/ 	.byte	0x00, 0xf5, 0x21, 0x00


	//----- nvinfo : EIATTR_KPARAM_INFO
	.align		4
.L_171:
        /*0068*/ 	.byte	0x04, 0x17
        /*006a*/ 	.short	(.L_173 - .L_172)
.L_172:
        /*006c*/ 	.word	0x00000000
        /*0070*/ 	.short	0x0000
        /*0072*/ 	.short	0x0000
        /*0074*/ 	.byte	0x00, 0xf5, 0x21, 0x00


	//----- nvinfo : EIATTR_SPARSE_MMA_MASK
	.align		4
.L_173:
        /*0078*/ 	.byte	0x03, 0x50
        /*007a*/ 	.short	0x0000


	//----- nvinfo : EIATTR_MAXREG_COUNT
	.align		4
        /*007c*/ 	.byte	0x03, 0x1b
        /*007e*/ 	.short	0x00ff


	//----- nvinfo : EIATTR_NUM_BARRIERS
	.align		4
        /*0080*/ 	.byte	0x02, 0x4c
        /*0082*/ 	.byte	0x01
	.zero		1


	//----- nvinfo : EIATTR_MERCURY_ISA_VERSION
	.align		4
        /*0084*/ 	.byte	0x03, 0x5f
        /*0086*/ 	.short	0x0101


	//----- nvinfo : EIATTR_VRC_CTA_INIT_COUNT
	.align		4
        /*0088*/ 	.byte	0x02, 0x4a
	.zero		1
	.zero		1


	//----- nvinfo : EIATTR_EXIT_INSTR_OFFSETS
	.align		4
        /*008c*/ 	.byte	0x04, 0x1c
        /*008e*/ 	.short	(.L_175 - .L_174)


	//   ....[0]....
.L_174:
        /*0090*/ 	.word	0x000021b0


	//   ....[1]....
        /*0094*/ 	.word	0x00002210


	//----- nvinfo : EIATTR_CRS_STACK_SIZE
	.align		4
.L_175:
        /*0098*/ 	.byte	0x04, 0x1e
        /*009a*/ 	.short	(.L_177 - .L_176)
.L_176:
        /*009c*/ 	.word	0x00000000


	//----- nvinfo : EIATTR_CBANK_PARAM_SIZE
	.align		4
.L_177:
        /*00a0*/ 	.byte	0x03, 0x19
        /*00a2*/ 	.short	0x0028


	//----- nvinfo : EIATTR_PARAM_CBANK
	.align		4
        /*00a4*/ 	.byte	0x04, 0x0a
        /*00a6*/ 	.short	(.L_179 - .L_178)
	.align		4
.L_178:
        /*00a8*/ 	.word	index@(.nv.constant0.fp8_f16_gemm_kernel)
        /*00ac*/ 	.short	0x0380
        /*00ae*/ 	.short	0x0028


	//----- nvinfo : EIATTR_SW_WAR
	.align		4
.L_179:
        /*00b0*/ 	.byte	0x04, 0x36
        /*00b2*/ 	.short	(.L_181 - .L_180)
.L_180:
        /*00b4*/ 	.word	0x00000008
.L_181:


//--------------------- .nv.info.fp8_gemm_e4m3_f16_kernel --------------------------
	.section	.nv.info.fp8_gemm_e4m3_f16_kernel,"",@"SHT_CUDA_INFO"
	.sectionflags	@""
	.align	4


	//----- nvinfo : EIATTR_CUDA_API_VERSION
	.align		4
        /*0000*/ 	.byte	0x04, 0x37
        /*0002*/ 	.short	(.L_183 - .L_182)
.L_182:
        /*0004*/ 	.word	0x00000082


	//----- nvinfo : EIATTR_KPARAM_INFO
	.align		4
.L_183:
        /*0008*/ 	.byte	0x04, 0x17
        /*000a*/ 	.short	(.L_185 - .L_184)
.L_184:
        /*000c*/ 	.word	0x00000000
        /*0010*/ 	.short	0x0007
        /*0012*/ 	.short	0x0028
        /*0014*/ 	.byte	0x00, 0xf0, 0x11, 0x00


	//----- nvinfo : EIATTR_KPARAM_INFO
	.align		4
.L_185:
        /*0018*/ 	.byte	0x04, 0x17
        /*001a*/ 	.short	(.L_187 - .L_186)
.L_186:
        /*001c*/ 	.word	0x00000000
        /*0020*/ 	.short	0x0006
        /*0022*/ 	.short	0x0024
        /*0024*/ 	.byte	0x00, 0xf0, 0x11, 0x00


	//----- nvinfo : EIATTR_KPARAM_INFO
	.align		4
.L_187:
        /*0028*/ 	.byte	0x04, 0x17
        /*002a*/ 	.short	(.L_189 - .L_188)
.L_188:
        /*002c*/ 	.word	0x00000000
        /*0030*/ 	.short	0x0005
        /*0032*/ 	.short	0x0020
        /*0034*/ 	.byte	0x00, 0xf0, 0x11, 0x00


	//----- nvinfo : EIATTR_KPARAM_INFO
	.align		4
.L_189:
        /*0038*/ 	.byte	0x04, 0x17
        /*003a*/ 	.short	(.L_191 - .L_190)
.L_190:
        /*003c*/ 	.word	0x00000000
        /*0040*/ 	.short	0x0004
        /*0042*/ 	.short	0x001c
        /*0044*/ 	.byte	0x00, 0xf0, 0x11, 0x00


	//----- nvinfo : EIATTR_KPARAM_INFO
	.align		4
.L_191:
        /*0048*/ 	.byte	0x04, 0x17
        /*004a*/ 	.short	(.L_193 - .L_192)
.L_192:
        /*004c*/ 	.word	0x00000000
        /*0050*/ 	.short	0x0003
        /*0052*/ 	.short	0x0018
        /*0054*/ 	.byte	0x00, 0xf0, 0x11, 0x00


	//----- nvinfo : EIATTR_KPARAM_INFO
	.align		4
.L_193:
        /*0058*/ 	.byte	0x04, 0x17
        /*005a*/ 	.short	(.L_195 - .L_194)
.L_194:
        /*005c*/ 	.word	0x00000000
        /*0060*/ 	.short	0x0002
        /*0062*/ 	.short	0x0010
        /*0064*/ 	.byte	0x00, 0xf5, 0x21, 0x00


	//----- nvinfo : EIATTR_KPARAM_INFO
	.align		4
.L_195:
        /*0068*/ 	.byte	0x04, 0x17
        /*006a*/ 	.short	(.L_197 - .L_196)
.L_196:
        /*006c*/ 	.word	0x00000000
        /*0070*/ 	.short	0x0001
        /*0072*/ 	.short	0x0008
        /*0074*/ 	.byte	0x00, 0xf5, 0x21, 0x00


	//----- nvinfo : EIATTR_KPARAM_INFO
	.align		4
.L_197:
        /*0078*/ 	.byte	0x04, 0x17
        /*007a*/ 	.short	(.L_199 - .L_198)
.L_198:
        /*007c*/ 	.word	0x00000000
        /*0080*/ 	.short	0x0000
        /*0082*/ 	.short	0x0000
        /*0084*/ 	.byte	0x00, 0xf5, 0x21, 0x00


	//----- nvinfo : EIATTR_SPARSE_MMA_MASK
	.align		4
.L_199:
        /*0088*/ 	.byte	0x03, 0x50
        /*008a*/ 	.short	0x0000


	//----- nvinfo : EIATTR_MAXREG_COUNT
	.align		4
        /*008c*/ 	.byte	0x03, 0x1b
        /*008e*/ 	.short	0x00ff


	//----- nvinfo : EIATTR_NUM_BARRIERS
	.align		4
        /*0090*/ 	.byte	0x02, 0x4c
        /*0092*/ 	.byte	0x01
	.zero		1


	//----- nvinfo : EIATTR_MERCURY_ISA_VERSION
	.align		4
        /*0094*/ 	.byte	0x03, 0x5f
        /*0096*/ 	.short	0x0101


	//----- nvinfo : EIATTR_VRC_CTA_INIT_COUNT
	.align		4
        /*0098*/ 	.byte	0x02, 0x4a
	.zero		1
	.zero		1


	//----- nvinfo : EIATTR_EXIT_INSTR_OFFSETS
	.align		4
        /*009c*/ 	.byte	0x04, 0x1c
        /*009e*/ 	.short	(.L_201 - .L_200)


	//   ....[0]....
.L_200:
        /*00a0*/ 	.word	0x00003a90


	//   ....[1]....
        /*00a4*/ 	.word	0x00003af0


	//----- nvinfo : EIATTR_CRS_STACK_SIZE
	.align		4
.L_201:
        /*00a8*/ 	.byte	0x04, 0x1e
        /*00aa*/ 	.short	(.L_203 - .L_202)
.L_202:
        /*00ac*/ 	.word	0x00000000


	//----- nvinfo : EIATTR_CBANK_PARAM_SIZE
	.align		4
.L_203:
        /*00b0*/ 	.byte	0x03, 0x19
        /*00b2*/ 	.short	0x002c


	//----- nvinfo : EIATTR_PARAM_CBANK
	.align		4
        /*00b4*/ 	.byte	0x04, 0x0a
        /*00b6*/ 	.short	(.L_205 - .L_204)
	.align		4
.L_204:
        /*00b8*/ 	.word	index@(.nv.constant0.fp8_gemm_e4m3_f16_kernel)
        /*00bc*/ 	.short	0x0380
        /*00be*/ 	.short	0x002c


	//----- nvinfo : EIATTR_SW_WAR
	.align		4
.L_205:
        /*00c0*/ 	.byte	0x04, 0x36
        /*00c2*/ 	.short	(.L_207 - .L_206)
.L_206:
        /*00c4*/ 	.word	0x00000008
.L_207:


//--------------------- .nv.info.fp8_gemm_e4m3_kernel --------------------------
	.section	.nv.info.fp8_gemm_e4m3_kernel,"",@"SHT_CUDA_INFO"
	.sectionflags	@""
	.align	4


	//----- nvinfo : EIATTR_CUDA_API_VERSION
	.align		4
        /*0000*/ 	.byte	0x04, 0x37
        /*0002*/ 	.short	(.L_209 - .L_208)
.L_208:
        /*0004*/ 	.word	0x00000082


	//----- nvinfo : EIATTR_KPARAM_INFO
	.align		4
.L_209:
        /*0008*/ 	.byte	0x04, 0x17
        /*000a*/ 	.short	(.L_211 - .L_210)
.L_210:
        /*000c*/ 	.word	0x00000000
        /*0010*/ 	.short	0x0007
        /*0012*/ 	.short	0x0028
        /*0014*/ 	.byte	0x00, 0xf0, 0x11, 0x00


	//----- nvinfo : EIATTR_KPARAM_INFO
	.align		4
.L_211:
        /*0018*/ 	.byte	0x04, 0x17
        /*001a*/ 	.short	(.L_213 - .L_212)
.L_212:
        /*001c*/ 	.word	0x00000000
        /*0020*/ 	.short	0x0006
        /*0022*/ 	.short	0x0024
        /*0024*/ 	.byte	0x00, 0xf0, 0x11, 0x00


	//----- nvinfo : EIATTR_KPARAM_INFO
	.align		4
.L_213:
        /*0028*/ 	.byte	0x04, 0x17
        /*002a*/ 	.short	(.L_215 - .L_214)
.L_214:
        /*002c*/ 	.word	0x00000000
        /*0030*/ 	.short	0x0005
        /*0032*/ 	.short	0x0020
        /*0034*/ 	.byte	0x00, 0xf0, 0x11, 0x00


	//----- nvinfo : EIATTR_KPARAM_INFO
	.align		4
.L_215:
        /*0038*/ 	.byte	0x04, 0x17
        /*003a*/ 	.short	(.L_217 - .L_216)
.L_216:
        /*003c*/ 	.word	0x00000000
        /*0040*/ 	.short	0x0004
        /*0042*/ 	.short	0x001c
        /*0044*/ 	.byte	0x00, 0xf0, 0x11, 0x00


	//----- nvinfo : EIATTR_KPARAM_INFO
	.align		4
.L_217:
        /*0048*/ 	.byte	0x04, 0x17
        /*004a*/ 	.short	(.L_219 - .L_218)
.L_218:
        /*004c*/ 	.word	0x00000000
        /*0050*/ 	.short	0x0003
        /*0052*/ 	.short	0x0018
        /*0054*/ 	.byte	0x00, 0xf0, 0x11, 0x00


	//----- nvinfo : EIATTR_KPARAM_INFO
	.align		4
.L_219:
        /*0058*/ 	.byte	0x04, 0x17
        /*005a*/ 	.short	(.L_221 - .L_220)
.L_220:
        /*005c*/ 	.word	0x00000000
        /*0060*/ 	.short	0x0002
        /*0062*/ 	.short	0x0010
        /*0064*/ 	.byte	0x00, 0xf5, 0x21, 0x00


	//----- nvinfo : EIATTR_KPARAM_INFO
	.align		4
.L_221:
        /*0068*/ 	.byte	0x04, 0x17
        /*006a*/ 	.short	(.L_223 - .L_222)
.L_222:
        /*006c*/ 	.word	0x00000000
        /*0070*/ 	.short	0x0001
        /*0072*/ 	.short	0x0008
        /*0074*/ 	.byte	0x00, 0xf5, 0x21, 0x00


	//----- nvinfo : EIATTR_KPARAM_INFO
	.align		4
.L_223:
        /*0078*/ 	.byte	0x04, 0x17
        /*007a*/ 	.short	(.L_225 - .L_224)
.L_224:
        /*007c*/ 	.word	0x00000000
        /*0080*/ 	.short	0x0000
        /*0082*/ 	.short	0x0000
        /*0084*/ 	.byte	0x00, 0xf5, 0x21, 0x00


	//----- nvinfo : EIATTR_SPARSE_MMA_MASK
	.align		4
.L_225:
        /*0088*/ 	.byte	0x03, 0x50
        /*008a*/ 	.short	0x0000


	//----- nvinfo : EIATTR_MAXREG_COUNT
	.align		4
        /*008c*/ 	.byte	0x03, 0x1b
        /*008e*/ 	.short	0x00ff


	//----- nvinfo : EIATTR_NUM_BARRIERS
	.align		4
        /*0090*/ 	.byte	0x02, 0x4c
        /*0092*/ 	.byte	0x01
	.zero		1


	//----- nvinfo : EIATTR_MERCURY_ISA_VERSION
	.align		4
        /*0094*/ 	.byte	0x03, 0x5f
        /*0096*/ 	.short	0x0101


	//----- nvinfo : EIATTR_VRC_CTA_INIT_COUNT
	.align		4
        /*0098*/ 	.byte	0x02, 0x4a
	.zero		1
	.zero		1


	//----- nvinfo : EIATTR_EXIT_INSTR_OFFSETS
	.align		4
        /*009c*/ 	.byte	0x04, 0x1c
        /*009e*/ 	.short	(.L_227 - .L_226)


	//   ....[0]....
.L_226:
        /*00a0*/ 	.word	0x00003a90


	//   ....[1]....
        /*00a4*/ 	.word	0x00003ae0


	//----- nvinfo : EIATTR_CRS_STACK_SIZE
	.align		4
.L_227:
        /*00a8*/ 	.byte	0x04, 0x1e
        /*00aa*/ 	.short	(.L_229 - .L_228)
.L_228:
        /*00ac*/ 	.word	0x00000000


	//----- nvinfo : EIATTR_CBANK_PARAM_SIZE
	.align		4
.L_229:
        /*00b0*/ 	.byte	0x03, 0x19
        /*00b2*/ 	.short	0x002c


	//----- nvinfo : EIATTR_PARAM_CBANK
	.align		4
        /*00b4*/ 	.byte	0x04, 0x0a
        /*00b6*/ 	.short	(.L_231 - .L_230)
	.align		4
.L_230:
        /*00b8*/ 	.word	index@(.nv.constant0.fp8_gemm_e4m3_kernel)
        /*00bc*/ 	.short	0x0380
        /*00be*/ 	.short	0x002c


	//----- nvinfo : EIATTR_SW_WAR
	.align		4
.L_231:
        /*00c0*/ 	.byte	0x04, 0x36
        /*00c2*/ 	.short	(.L_233 - .L_232)
.L_232:
        /*00c4*/ 	.word	0x00000008
.L_233:


//--------------------- .nv.info.convert_f32_to_fp8_e4m3_vectorized_kernel --------------------------
	.section	.nv.info.convert_f32_to_fp8_e4m3_vectorized_kernel,"",@"SHT_CUDA_INFO"
	.sectionflags	@""
	.align	4


	//----- nvinfo : EIATTR_CUDA_API_VERSION
	.align		4
        /*0000*/ 	.byte	0x04, 0x37
        /*0002*/ 	.short	(.L_235 - .L_234)
.L_234:
        /*0004*/ 	.word	0x00000082


	//----- nvinfo : EIATTR_KPARAM_INFO
	.align		4
.L_235:
        /*0008*/ 	.byte	0x04, 0x17
        /*000a*/ 	.short	(.L_237 - .L_236)
.L_236:
        /*000c*/ 	.word	0x00000000
        /*0010*/ 	.short	0x0002
        /*0012*/ 	.short	0x0010
        /*0014*/ 	.byte	0x00, 0xf0, 0x11, 0x00


	//----- nvinfo : EIATTR_KPARAM_INFO
	.align		4
.L_237:
        /*0018*/ 	.byte	0x04, 0x17
        /*001a*/ 	.short	(.L_239 - .L_238)
.L_238:
        /*001c*/ 	.word	0x00000000
        /*0020*/ 	.short	0x0001
        /*0022*/ 	.short	0x0008
        /*0024*/ 	.byte	0x00, 0xf5, 0x21, 0x00


	//----- nvinfo : EIATTR_KPARAM_INFO
	.align		4
.L_239:
        /*0028*/ 	.byte	0x04, 0x17
        /*002a*/ 	.short	(.L_241 - .L_240)
.L_240:
        /*002c*/ 	.word	0x00000000
        /*0030*/ 	.short	0x0000
        /*0032*/ 	.short	0x0000
        /*0034*/ 	.byte	0x00, 0xf5, 0x21, 0x00


	//----- nvinfo : EIATTR_SPARSE_MMA_MASK
	.align		4
.L_241:
        /*0038*/ 	.byte	0x03, 0x50
        /*003a*/ 	.short	0x0000


	//----- nvinfo : EIATTR_MAXREG_COUNT
	.align		4
        /*003c*/ 	.byte	0x03, 0x1b
        /*003e*/ 	.short	0x00ff


	//----- nvinfo : EIATTR_MERCURY_ISA_VERSION
	.align		4
        /*0040*/ 	.byte	0x03, 0x5f
        /*0042*/ 	.short	0x0101


	//----- nvinfo : EIATTR_VRC_CTA_INIT_COUNT
	.align		4
        /*0044*/ 	.byte	0x02, 0x4a
	.zero		1
	.zero		1


	//----- nvinfo : EIATTR_EXIT_INSTR_OFFSETS
	.align		4
        /*0048*/ 	.byte	0x04, 0x1c
        /*004a*/ 	.short	(.L_243 - .L_242)


	//   ....[0]....
.L_242:
        /*004c*/ 	.word	0x00000080


	//   ....[1]....
        /*0050*/ 	.word	0x00000a90


	//   ....[2]....
        /*0054*/ 	.word	0x00000b30


	//   ....[3]....
        /*0058*/ 	.word	0x00000b50


	//----- nvinfo : EIATTR_CRS_STACK_SIZE
	.align		4
.L_243:
        /*005c*/ 	.byte	0x04, 0x1e
        /*005e*/ 	.short	(.L_245 - .L_244)
.L_244:
        /*0060*/ 	.word	0x00000000


	//----- nvinfo : EIATTR_CBANK_PARAM_SIZE
	.align		4
.L_245:
        /*0064*/ 	.byte	0x03, 0x19
        /*0066*/ 	.short	0x0014


	//----- nvinfo : EIATTR_PARAM_CBANK
	.align		4
        /*0068*/ 	.byte	0x04, 0x0a
        /*006a*/ 	.short	(.L_247 - .L_246)
	.align		4
.L_246:
        /*006c*/ 	.word	index@(.nv.constant0.convert_f32_to_fp8_e4m3_vectorized_kernel)
        /*0070*/ 	.short	0x0380
        /*0072*/ 	.short	0x0014


	//----- nvinfo : EIATTR_SW_WAR
	.align		4
.L_247:
        /*0074*/ 	.byte	0x04, 0x36
        /*0076*/ 	.short	(.L_249 - .L_248)
.L_248:
        /*0078*/ 	.word	0x00000008
.L_249:


//--------------------- .nv.info.convert_fp8_e4m3_to_f32_scaled_kernel --------------------------
	.section	.nv.info.convert_fp8_e4m3_to_f32_scaled_kernel,"",@"SHT_CUDA_INFO"
	.sectionflags	@""
	.align	4


	//----- nvinfo : EIATTR_CUDA_API_VERSION
	.align		4
        /*0000*/ 	.byte	0x04, 0x37
        /*0002*/ 	.short	(.L_251 - .L_250)
.L_250:
        /*0004*/ 	.word	0x00000082


	//----- nvinfo : EIATTR_KPARAM_INFO
	.align		4
.L_251:
        /*0008*/ 	.byte	0x04, 0x17
        /*000a*/ 	.short	(.L_253 - .L_252)
.L_252:
        /*000c*/ 	.word	0x00000000
        /*0010*/ 	.short	0x0003
        /*0012*/ 	.short	0x0014
        /*0014*/ 	.byte	0x00, 0xf0, 0x11, 0x00


	//----- nvinfo : EIATTR_KPARAM_INFO
	.align		4
.L_253:
        /*0018*/ 	.byte	0x04, 0x17
        /*001a*/ 	.short	(.L_255 - .L_254)
.L_254:
        /*001c*/ 	.word	0x00000000
        /*0020*/ 	.short	0x0002
        /*0022*/ 	.short	0x0010
        /*0024*/ 	.byte	0x00, 0xf0, 0x11, 0x00


	//----- nvinfo : EIATTR_KPARAM_INFO
	.align		4
.L_255:
        /*0028*/ 	.byte	0x04, 0x17
        /*002a*/ 	.short	(.L_257 - .L_256)
.L_256:
        /*002c*/ 	.word	0x00000000
        /*0030*/ 	.short	0x0001
        /*0032*/ 	.short	0x0008
        /*0034*/ 	.byte	0x00, 0xf5, 0x21, 0x00


	//----- nvinfo : EIATTR_KPARAM_INFO
	.align		4
.L_257:
        /*0038*/ 	.byte	0x04, 0x17
        /*003a*/ 	.short	(.L_259 - .L_258)
.L_258:
        /*003c*/ 	.word	0x00000000
        /*0040*/ 	.short	0x0000
        /*0042*/ 	.short	0x0000
        /*0044*/ 	.byte	0x00, 0xf5, 0x21, 0x00


	//----- nvinfo : EIATTR_SPARSE_MMA_MASK
	.align		4
.L_259:
        /*0048*/ 	.byte	0x03, 0x50
        /*004a*/ 	.short	0x0000


	//----- nvinfo : EIATTR_MAXREG_COUNT
	.align		4
        /*004c*/ 	.byte	0x03, 0x1b
        /*004e*/ 	.short	0x00ff


	//----- nvinfo : EIATTR_MERCURY_ISA_VERSION
	.align		4
        /*0050*/ 	.byte	0x03, 0x5f
        /*0052*/ 	.short	0x0101


	//----- nvinfo : EIATTR_VRC_CTA_INIT_COUNT
	.align		4
        /*0054*/ 	.byte	0x02, 0x4a
	.zero		1
	.zero		1


	//----- nvinfo : EIATTR_EXIT_INSTR_OFFSETS
	.align		4
        /*0058*/ 	.byte	0x04, 0x1c
        /*005a*/ 	.short	(.L_261 - .L_260)


	//   ....[0]....
.L_260:
        /*005c*/ 	.word	0x00000070


	//   ....[1]....
        /*0060*/ 	.word	0x00000290


	//----- nvinfo : EIATTR_CRS_STACK_SIZE
	.align		4
.L_261:
        /*0064*/ 	.byte	0x04, 0x1e
        /*0066*/ 	.short	(.L_263 - .L_262)
.L_262:
        /*0068*/ 	.word	0x00000000


	//----- nvinfo : EIATTR_CBANK_PARAM_SIZE
	.align		4
.L_263:
        /*006c*/ 	.byte	0x03, 0x19
        /*006e*/ 	.short	0x0018


	//----- nvinfo : EIATTR_PARAM_CBANK
	.align		4
        /*0070*/ 	.byte	0x04, 0x0a
        /*0072*/ 	.short	(.L_265 - .L_264)
	.align		4
.L_264:
        /*0074*/ 	.word	index@(.nv.constant0.convert_fp8_e4m3_to_f32_scaled_kernel)
        /*0078*/ 	.short	0x0380
        /*007a*/ 	.short	0x0018


	//----- nvinfo : EIATTR_SW_WAR
	.align		4
.L_265:
        /*007c*/ 	.byte	0x04, 0x36
        /*007e*/ 	.short	(.L_267 - .L_266)
.L_266:
        /*0080*/ 	.word	0x00000008
.L_267:


//--------------------- .nv.info.convert_f32_to_fp8_e4m3_scaled_kernel --------------------------
	.section	.nv.info.convert_f32_to_fp8_e4m3_scaled_kernel,"",@"SHT_CUDA_INFO"
	.sectionflags	@""
	.align	4


	//----- nvinfo : EIATTR_CUDA_API_VERSION
	.align		4
        /*0000*/ 	.byte	0x04, 0x37
        /*0002*/ 	.short	(.L_269 - .L_268)
.L_268:
        /*0004*/ 	.word	0x00000082


	//----- nvinfo : EIATTR_KPARAM_INFO
	.align		4
.L_269:
        /*0008*/ 	.byte	0x04, 0x17
        /*000a*/ 	.short	(.L_271 - .L_270)
.L_270:
        /*000c*/ 	.word	0x00000000
        /*0010*/ 	.short	0x0003
        /*0012*/ 	.short	0x0014
        /*0014*/ 	.byte	0x00, 0xf0, 0x11, 0x00


	//----- nvinfo : EIATTR_KPARAM_INFO
	.align		4
.L_271:
        /*0018*/ 	.byte	0x04, 0x17
        /*001a*/ 	.short	(.L_273 - .L_272)
.L_272:
        /*001c*/ 	.word	0x00000000
        /*0020*/ 	.short	0x0002
        /*0022*/ 	.short	0x0010
        /*0024*/ 	.byte	0x00, 0xf0, 0x11, 0x00


	//----- nvinfo : EIATTR_KPARAM_INFO
	.align		4
.L_273:
        /*0028*/ 	.byte	0x04, 0x17
        /*002a*/ 	.short	(.L_275 - .L_274)
.L_274:
        /*002c*/ 	.word	0x00000000
        /*0030*/ 	.short	0x0001
        /*0032*/ 	.short	0x0008
        /*0034*/ 	.byte	0x00, 0xf5, 0x21, 0x00


	//----- nvinfo : EIATTR_KPARAM_INFO
	.align		4
.L_275:
        /*0038*/ 	.byte	0x04, 0x17
        /*003a*/ 	.short	(.L_277 - .L_276)
.L_276:
        /*003c*/ 	.word	0x00000000
        /*0040*/ 	.short	0x0000
        /*0042*/ 	.short	0x0000
        /*0044*/ 	.byte	0x00, 0xf5, 0x21, 0x00


	//----- nvinfo : EIATTR_SPARSE_MMA_MASK
	.align		4
.L_277:
        /*0048*/ 	.byte	0x03, 0x50
        /*004a*/ 	.short	0x0000


	//----- nvinfo : EIATTR_MAXREG_COUNT
	.align		4
        /*004c*/ 	.byte	0x03, 0x1b
        /*004e*/ 	.short	0x00ff


	//----- nvinfo : EIATTR_MERCURY_ISA_VERSION
	.align		4
        /*0050*/ 	.byte	0x03, 0x5f
        /*0052*/ 	.short	0x0101


	//----- nvinfo : EIATTR_VRC_CTA_INIT_COUNT
	.align		4
        /*0054*/ 	.byte	0x02, 0x4a
	.zero		1
	.zero		1


	//----- nvinfo : EIATTR_EXIT_INSTR_OFFSETS
	.align		4
        /*0058*/ 	.byte	0x04, 0x1c
        /*005a*/ 	.short	(.L_279 - .L_278)


	//   ....[0]....
.L_278:
        /*005c*/ 	.word	0x00000070


	//   ....[1]....
        /*0060*/ 	.word	0x00000320


	//----- nvinfo : EIATTR_CRS_STACK_SIZE
	.align		4
.L_279:
        /*0064*/ 	.byte	0x04, 0x1e
        /*0066*/ 	.short	(.L_281 - .L_280)
.L_280:
        /*0068*/ 	.word	0x00000000


	//----- nvinfo : EIATTR_CBANK_PARAM_SIZE
	.align		4
.L_281:
        /*006c*/ 	.byte	0x03, 0x19
        /*006e*/ 	.short	0x0018


	//----- nvinfo : EIATTR_PARAM_CBANK
	.align		4
        /*0070*/ 	.byte	0x04, 0x0a
        /*0072*/ 	.short	(.L_283 - .L_282)
	.align		4
.L_282:
        /*0074*/ 	.word	index@(.nv.constant0.convert_f32_to_fp8_e4m3_scaled_kernel)
        /*0078*/ 	.short	0x0380
        /*007a*/ 	.short	0x0018


	//----- nvinfo : EIATTR_SW_WAR
	.align		4
.L_283:
        /*007c*/ 	.byte	0x04, 0x36
        /*007e*/ 	.short	(.L_285 - .L_284)
.L_284:
        /*0080*/ 	.word	0x00000008
.L_285:


//--------------------- .nv.info.convert_bf16_to_f16_kernel --------------------------
	.section	.nv.info.convert_bf16_to_f16_kernel,"",@"SHT_CUDA_INFO"
	.sectionflags	@""
	.align	4


	//----- nvinfo : EIATTR_CUDA_API_VERSION
	.align		4
        /*0000*/ 	.byte	0x04, 0x37
        /*0002*/ 	.short	(.L_287 - .L_286)
.L_286:
        /*0004*/ 	.word	0x00000082


	//----- nvinfo : EIATTR_KPARAM_INFO
	.align		4
.L_287:
        /*0008*/ 	.byte	0x04, 0x17
        /*000a*/ 	.short	(.L_289 - .L_288)
.L_288:
        /*000c*/ 	.word	0x00000000
        /*0010*/ 	.short	0x0002
        /*0012*/ 	.short	0x0010
        /*0014*/ 	.byte	0x00, 0xf0, 0x11, 0x00


	//----- nvinfo : EIATTR_KPARAM_INFO
	.align		4
.L_289:
        /*0018*/ 	.byte	0x04, 0x17
        /*001a*/ 	.short	(.L_291 - .L_290)
.L_290:
        /*001c*/ 	.word	0x00000000
        /*0020*/ 	.short	0x0001
        /*0022*/ 	.short	0x0008
        /*0024*/ 	.byte	0x00, 0xf5, 0x21, 0x00


	//----- nvinfo : EIATTR_KPARAM_INFO
	.align		4
.L_291:
        /*0028*/ 	.byte	0x04, 0x17
        /*002a*/ 	.short	(.L_293 - .L_292)
.L_292:
        /*002c*/ 	.word	0x00000000
        /*0030*/ 	.short	0x0000
        /*0032*/ 	.short	0x0000
        /*0034*/ 	.byte	0x00, 0xf5, 0x21, 0x00


	//----- nvinfo : EIATTR_SPARSE_MMA_MASK
	.align		4
.L_293:
        /*0038*/ 	.byte	0x03, 0x50
        /*003a*/ 	.short	0x0000


	//----- nvinfo : EIATTR_MAXREG_COUNT
	.align		4
        /*003c*/ 	.byte	0x03, 0x1b
        /*003e*/ 	.short	0x00ff


	//----- nvinfo : EIATTR_MERCURY_ISA_VERSION
	.align		4
        /*0040*/ 	.byte	0x03, 0x5f
        /*0042*/ 	.short	0x0101


	//----- nvinfo : EIATTR_VRC_CTA_INIT_COUNT
	.align		4
        /*0044*/ 	.byte	0x02, 0x4a
	.zero		1
	.zero		1


	//----- nvinfo : EIATTR_EXIT_INSTR_OFFSETS
	.align		4
        /*0048*/ 	.byte	0x04, 0x1c
        /*004a*/ 	.short	(.L_295 - .L_294)


	//   ....[0]....
.L_294:
        /*004c*/ 	.word	0x00000070


	//   ....[1]....
        /*0050*/ 	.word	0x00000110


	//----- nvinfo : EIATTR_CBANK_PARAM_SIZE
	.align		4
.L_295:
        /*0054*/ 	.byte	0x03, 0x19
        /*0056*/ 	.short	0x0014


	//----- nvinfo : EIATTR_PARAM_CBANK
	.align		4
        /*0058*/ 	.byte	0x04, 0x0a
        /*005a*/ 	.short	(.L_297 - .L_296)
	.align		4
.L_296:
        /*005c*/ 	.word	index@(.nv.constant0.convert_bf16_to_f16_kernel)
        /*0060*/ 	.short	0x0380
        /*0062*/ 	.short	0x0014


	//----- nvinfo : EIATTR_SW_WAR
	.align		4
.L_297:
        /*0064*/ 	.byte	0x04, 0x36
        /*0066*/ 	.short	(.L_299 - .L_298)
.L_298:
        /*0068*/ 	.word	0x00000008
.L_299:


//--------------------- .nv.info.convert_f16_to_bf16_kernel --------------------------
	.section	.nv.info.convert_f16_to_bf16_kernel,"",@"SHT_CUDA_INFO"
	.sectionflags	@""
	.align	4


	//----- nvinfo : EIATTR_CUDA_API_VERSION
	.align		4
        /*0000*/ 	.byte	0x04, 0x37
        /*0002*/ 	.short	(.L_301 - .L_300)
.L_300:
        /*0004*/ 	.word	0x00000082


	//----- nvinfo : EIATTR_KPARAM_INFO
	.align		4
.L_301:
        /*0008*/ 	.byte	0x04, 0x17
        /*000a*/ 	.short	(.L_303 - .L_302)
.L_302:
        /*000c*/ 	.word	0x00000000
        /*0010*/ 	.short	0x0002
        /*0012*/ 	.short	0x0010
        /*0014*/ 	.byte	0x00, 0xf0, 0x11, 0x00


	//----- nvinfo : EIATTR_KPARAM_INFO
	.align		4
.L_303:
        /*0018*/ 	.byte	0x04, 0x17
        /*001a*/ 	.short	(.L_305 - .L_304)
.L_304:
        /*001c*/ 	.word	0x00000000
        /*0020*/ 	.short	0x0001
        /*0022*/ 	.short	0x0008
        /*0024*/ 	.byte	0x00, 0xf5, 0x21, 0x00


	//----- nvinfo : EIATTR_KPARAM_INFO
	.align		4
.L_305:
        /*0028*/ 	.byte	0x04, 0x17
        /*002a*/ 	.short	(.L_307 - .L_306)
.L_306:
        /*002c*/ 	.word	0x00000000
        /*0030*/ 	.short	0x0000
        /*0032*/ 	.short	0x0000
        /*0034*/ 	.byte	0x00, 0xf5, 0x21, 0x00


	//----- nvinfo : EIATTR_SPARSE_MMA_MASK
	.align		4
.L_307:
        /*0038*/ 	.byte	0x03, 0x50
        /*003a*/ 	.short	0x0000


	//----- nvinfo : EIATTR_MAXREG_COUNT
	.align		4
        /*003c*/ 	.byte	0x03, 0x1b
        /*003e*/ 	.short	0x00ff


	//----- nvinfo : EIATTR_MERCURY_ISA_VERSION
	.align		4
        /*0040*/ 	.byte	0x03, 0x5f
        /*0042*/ 	.short	0x0101


	//----- nvinfo : EIATTR_VRC_CTA_INIT_COUNT
	.align		4
        /*0044*/ 	.byte	0x02, 0x4a
	.zero		1
	.zero		1


	//----- nvinfo : EIATTR_EXIT_INSTR_OFFSETS
	.align		4
        /*0048*/ 	.byte	0x04, 0x1c
        /*004a*/ 	.short	(.L_309 - .L_308)


	//   ....[0]....
.L_308:
        /*004c*/ 	.word	0x00000070


	//   ....[1]....
        /*0050*/ 	.word	0x00000110


	//----- nvinfo : EIATTR_CBANK_PARAM_SIZE
	.align		4
.L_309:
        /*0054*/ 	.byte	0x03, 0x19
        /*0056*/ 	.short	0x0014


	//----- nvinfo : EIATTR_PARAM_CBANK
	.align		4
        /*0058*/ 	.byte	0x04, 0x0a
        /*005a*/ 	.short	(.L_311 - .L_310)
	.align		4
.L_310:
        /*005c*/ 	.word	index@(.nv.constant0.convert_f16_to_bf16_kernel)
        /*0060*/ 	.short	0x0380
        /*0062*/ 	.short	0x0014


	//----- nvinfo : EIATTR_SW_WAR
	.align		4
.L_311:
        /*0064*/ 	.byte	0x04, 0x36
        /*0066*/ 	.short	(.L_313 - .L_312)
.L_312:
        /*0068*/ 	.word	0x00000008
.L_313:


//--------------------- .nv.info.convert_bf16_to_f32_kernel --------------------------
	.section	.nv.info.convert_bf16_to_f32_kernel,"",@"SHT_CUDA_INFO"
	.sectionflags	@""
	.align	4


	//----- nvinfo : EIATTR_CUDA_API_VERSION
	.align		4
        /*0000*/ 	.byte	0x04, 0x37
        /*0002*/ 	.short	(.L_315 - .L_314)
.L_314:
        /*0004*/ 	.word	0x00000082


	//----- nvinfo : EIATTR_KPARAM_INFO
	.align		4
.L_315:
        /*0008*/ 	.byte	0x04, 0x17
        /*000a*/ 	.short	(.L_317 - .L_316)
.L_316:
        /*000c*/ 	.word	0x00000000
        /*0010*/ 	.short	0x0002
        /*0012*/ 	.short	0x0010
        /*0014*/ 	.byte	0x00, 0xf0, 0x11, 0x00


	//----- nvinfo : EIATTR_KPARAM_INFO
	.align		4
.L_317:
        /*0018*/ 	.byte	0x04, 0x17
        /*001a*/ 	.short	(.L_319 - .L_318)
.L_318:
        /*001c*/ 	.word	0x00000000
        /*0020*/ 	.short	0x0001
        /*0022*/ 	.short	0x0008
        /*0024*/ 	.byte	0x00, 0xf5, 0x21, 0x00


	//----- nvinfo : EIATTR_KPARAM_INFO
	.align		4
.L_319:
        /*0028*/ 	.byte	0x04, 0x17
        /*002a*/ 	.short	(.L_321 - .L_320)
.L_320:
        /*002c*/ 	.word	0x00000000
        /*0030*/ 	.short	0x0000
        /*0032*/ 	.short	0x0000
        /*0034*/ 	.byte	0x00, 0xf5, 0x21, 0x00


	//----- nvinfo : EIATTR_SPARSE_MMA_MASK
	.align		4
.L_321:
        /*0038*/ 	.byte	0x03, 0x50
        /*003a*/ 	.short	0x0000


	//----- nvinfo : EIATTR_MAXREG_COUNT
	.align		4
        /*003c*/ 	.byte	0x03, 0x1b
        /*003e*/ 	.short	0x00ff


	//----- nvinfo : EIATTR_MERCURY_ISA_VERSION
	.align		4
        /*0040*/ 	.byte	0x03, 0x5f
        /*0042*/ 	.short	0x0101


	//----- nvinfo : EIATTR_VRC_CTA_INIT_COUNT
	.align		4
        /*0044*/ 	.byte	0x02, 0x4a
	.zero		1
	.zero		1


	//----- nvinfo : EIATTR_EXIT_INSTR_OFFSETS
	.align		4
        /*0048*/ 	.byte	0x04, 0x1c
        /*004a*/ 	.short	(.L_323 - .L_322)


	//   ....[0]....
.L_322:
        /*004c*/ 	.word	0x00000070


	//   ....[1]....
        /*0050*/ 	.word	0x00000100


	//----- nvinfo : EIATTR_CBANK_PARAM_SIZE
	.align		4
.L_323:
        /*0054*/ 	.byte	0x03, 0x19
        /*0056*/ 	.short	0x0014


	//----- nvinfo : EIATTR_PARAM_CBANK
	.align		4
        /*0058*/ 	.byte	0x04, 0x0a
        /*005a*/ 	.short	(.L_325 - .L_324)
	.align		4
.L_324:
        /*005c*/ 	.word	index@(.nv.constant0.convert_bf16_to_f32_kernel)
        /*0060*/ 	.short	0x0380
        /*0062*/ 	.short	0x0014


	//----- nvinfo : EIATTR_SW_WAR
	.align		4
.L_325:
        /*0064*/ 	.byte	0x04, 0x36
        /*0066*/ 	.short	(.L_327 - .L_326)
.L_326:
        /*0068*/ 	.word	0x00000008
.L_327:


//--------------------- .nv.info.convert_f32_to_bf16_kernel --------------------------
	.section	.nv.info.convert_f32_to_bf16_kernel,"",@"SHT_CUDA_INFO"
	.sectionflags	@""
	.align	4


	//----- nvinfo : EIATTR_CUDA_API_VERSION
	.align		4
        /*0000*/ 	.byte	0x04, 0x37
        /*0002*/ 	.short	(.L_329 - .L_328)
.L_328:
        /*0004*/ 	.word	0x00000082


	//----- nvinfo : EIATTR_KPARAM_INFO
	.align		4
.L_329:
        /*0008*/ 	.byte	0x04, 0x17
        /*000a*/ 	.short	(.L_331 - .L_330)
.L_330:
        /*000c*/ 	.word	0x00000000
        /*0010*/ 	.short	0x0002
        /*0012*/ 	.short	0x0010
        /*0014*/ 	.byte	0x00, 0xf0, 0x11, 0x00


	//----- nvinfo : EIATTR_KPARAM_INFO
	.align		4
.L_331:
        /*0018*/ 	.byte	0x04, 0x17
        /*001a*/ 	.short	(.L_333 - .L_332)
.L_332:
        /*001c*/ 	.word	0x00000000
        /*0020*/ 	.short	0x0001
        /*0022*/ 	.short	0x0008
        /*0024*/ 	.byte	0x00, 0xf5, 0x21, 0x00


	//----- nvinfo : EIATTR_KPARAM_INFO
	.align		4
.L_333:
        /*0028*/ 	.byte	0x04, 0x17
        /*002a*/ 	.short	(.L_335 - .L_334)
.L_334:
        /*002c*/ 	.word	0x00000000
        /*0030*/ 	.short	0x0000
        /*0032*/ 	.short	0x0000
        /*0034*/ 	.byte	0x00, 0xf5, 0x21, 0x00


	//----- nvinfo : EIATTR_SPARSE_MMA_MASK
	.align		4
.L_335:
        /*0038*/ 	.byte	0x03, 0x50
        /*003a*/ 	.short	0x0000


	//----- nvinfo : EIATTR_MAXREG_COUNT
	.align		4
        /*003c*/ 	.byte	0x03, 0x1b
        /*003e*/ 	.short	0x00ff


	//----- nvinfo : EIATTR_MERCURY_ISA_VERSION
	.align		4
        /*0040*/ 	.byte	0x03, 0x5f
        /*0042*/ 	.short	0x0101


	//----- nvinfo : EIATTR_VRC_CTA_INIT_COUNT
	.align		4
        /*0044*/ 	.byte	0x02, 0x4a
	.zero		1
	.zero		1


	//----- nvinfo : EIATTR_EXIT_INSTR_OFFSETS
	.align		4
        /*0048*/ 	.byte	0x04, 0x1c
        /*004a*/ 	.short	(.L_337 - .L_336)


	//   ....[0]....
.L_336:
        /*004c*/ 	.word	0x00000070


	//   ....[1]....
        /*0050*/ 	.word	0x00000100


	//----- nvinfo : EIATTR_CBANK_PARAM_SIZE
	.align		4
.L_337:
        /*0054*/ 	.byte	0x03, 0x19
        /*0056*/ 	.short	0x0014


	//----- nvinfo : EIATTR_PARAM_CBANK
	.align		4
        /*0058*/ 	.byte	0x04, 0x0a
        /*005a*/ 	.short	(.L_339 - .L_338)
	.align		4
.L_338:
        /*005c*/ 	.word	index@(.nv.constant0.convert_f32_to_bf16_kernel)
        /*0060*/ 	.short	0x0380
        /*0062*/ 	.short	0x0014


	//----- nvinfo : EIATTR_SW_WAR
	.align		4
.L_339:
        /*0064*/ 	.byte	0x04, 0x36
        /*0066*/ 	.short	(.L_341 - .L_340)
.L_340:
        /*0068*/ 	.word	0x00000008
.L_341:


//--------------------- .nv.info.convert_f16_to_f32_kernel --------------------------
	.section	.nv.info.convert_f16_to_f32_kernel,"",@"SHT_CUDA_INFO"
	.sectionflags	@""
	.align	4


	//----- nvinfo : EIATTR_CUDA_API_VERSION
	.align		4
        /*0000*/ 	.byte	0x04, 0x37
        /*0002*/ 	.short	(.L_343 - .L_342)
.L_342:
        /*0004*/ 	.word	0x00000082


	//----- nvinfo : EIATTR_KPARAM_INFO
	.align		4
.L_343:
        /*0008*/ 	.byte	0x04, 0x17
        /*000a*/ 	.short	(.L_345 - .L_344)
.L_344:
        /*000c*/ 	.word	0x00000000
        /*0010*/ 	.short	0x0002
        /*0012*/ 	.short	0x0010
        /*0014*/ 	.byte	0x00, 0xf0, 0x11, 0x00


	//----- nvinfo : EIATTR_KPARAM_INFO
	.align		4
.L_345:
        /*0018*/ 	.byte	0x04, 0x17
        /*001a*/ 	.short	(.L_347 - .L_346)
.L_346:
        /*001c*/ 	.word	0x00000000
        /*0020*/ 	.short	0x0001
        /*0022*/ 	.short	0x0008
        /*0024*/ 	.byte	0x00, 0xf5, 0x21, 0x00


	//----- nvinfo : EIATTR_KPARAM_INFO
	.align		4
.L_347:
        /*0028*/ 	.byte	0x04, 0x17
        /*002a*/ 	.short	(.L_349 - .L_348)
.L_348:
        /*002c*/ 	.word	0x00000000
        /*0030*/ 	.short	0x0000
        /*0032*/ 	.short	0x0000
        /*0034*/ 	.byte	0x00, 0xf5, 0x21, 0x00


	//----- nvinfo : EIATTR_SPARSE_MMA_MASK
	.align		4
.L_349:
        /*0038*/ 	.byte	0x03, 0x50
        /*003a*/ 	.short	0x0000


	//----- nvinfo : EIATTR_MAXREG_COUNT
	.align		4
        /*003c*/ 	.byte	0x03, 0x1b
        /*003e*/ 	.short	0x00ff


	//----- nvinfo : EIATTR_MERCURY_ISA_VERSION
	.align		4
        /*0040*/ 	.byte	0x03, 0x5f
        /*0042*/ 	.short	0x0101


	//----- nvinfo : EIATTR_VRC_CTA_INIT_COUNT
	.align		4
        /*0044*/ 	.byte	0x02, 0x4a
	.zero		1
	.zero		1


	//----- nvinfo : EIATTR_EXIT_INSTR_OFFSETS
	.align		4
        /*0048*/ 	.byte	0x04, 0x1c
        /*004a*/ 	.short	(.L_351 - .L_350)


	//   ....[0]....
.L_350:
        /*004c*/ 	.word	0x00000070


	//   ....[1]....
        /*0050*/ 	.word	0x00000100


	//----- nvinfo : EIATTR_CBANK_PARAM_SIZE
	.align		4
.L_351:
        /*0054*/ 	.byte	0x03, 0x19
        /*0056*/ 	.short	0x0014


	//----- nvinfo : EIATTR_PARAM_CBANK
	.align		4
        /*0058*/ 	.byte	0x04, 0x0a
        /*005a*/ 	.short	(.L_353 - .L_352)
	.align		4
.L_352:
        /*005c*/ 	.word	index@(.nv.constant0.convert_f16_to_f32_kernel)
        /*0060*/ 	.short	0x0380
        /*0062*/ 	.short	0x0014


	//----- nvinfo : EIATTR_SW_WAR
	.align		4
.L_353:
        /*0064*/ 	.byte	0x04, 0x36
        /*0066*/ 	.short	(.L_355 - .L_354)
.L_354:
        /*0068*/ 	.word	0x00000008
.L_355:


//--------------------- .nv.info.convert_f32_to_f16_kernel --------------------------
	.section	.nv.info.convert_f32_to_f16_kernel,"",@"SHT_CUDA_INFO"
	.sectionflags	@""
	.align	4


	//----- nvinfo : EIATTR_CUDA_API_VERSION
	.align		4
        /*0000*/ 	.byte	0x04, 0x37
        /*0002*/ 	.short	(.L_357 - .L_356)
.L_356:
        /*0004*/ 	.word	0x00000082


	//----- nvinfo : EIATTR_KPARAM_INFO
	.align		4
.L_357:
        /*0008*/ 	.byte	0x04, 0x17
        /*000a*/ 	.short	(.L_359 - .L_358)
.L_358:
        /*000c*/ 	.word	0x00000000
        /*0010*/ 	.short	0x0002
        /*0012*/ 	.short	0x0010
        /*0014*/ 	.byte	0x00, 0xf0, 0x11, 0x00


	//----- nvinfo : EIATTR_KPARAM_INFO
	.align		4
.L_359:
        /*0018*/ 	.byte	0x04, 0x17
        /*001a*/ 	.short	(.L_361 - .L_360)
.L_360:
        /*001c*/ 	.word	0x00000000
        /*0020*/ 	.short	0x0001
        /*0022*/ 	.short	0x0008
        /*0024*/ 	.byte	0x00, 0xf5, 0x21, 0x00


	//----- nvinfo : EIATTR_KPARAM_INFO
	.align		4
.L_361:
        /*0028*/ 	.byte	0x04, 0x17
        /*002a*/ 	.short	(.L_363 - .L_362)
.L_362:
        /*002c*/ 	.word	0x00000000
        /*0030*/ 	.short	0x0000
        /*0032*/ 	.short	0x0000
        /*0034*/ 	.byte	0x00, 0xf5, 0x21, 0x00


	//----- nvinfo : EIATTR_SPARSE_MMA_MASK
	.align		4
.L_363:
        /*0038*/ 	.byte	0x03, 0x50
        /*003a*/ 	.short	0x0000


	//----- nvinfo : EIATTR_MAXREG_COUNT
	.align		4
        /*003c*/ 	.byte	0x03, 0x1b
        /*003e*/ 	.short	0x00ff


	//----- nvinfo : EIATTR_MERCURY_ISA_VERSION
	.align		4
        /*0040*/ 	.byte	0x03, 0x5f
        /*0042*/ 	.short	0x0101


	//----- nvinfo : EIATTR_VRC_CTA_INIT_COUNT
	.align		4
        /*0044*/ 	.byte	0x02, 0x4a
	.zero		1
	.zero		1


	//----- nvinfo : EIATTR_EXIT_INSTR_OFFSETS
	.align		4
        /*0048*/ 	.byte	0x04, 0x1c
        /*004a*/ 	.short	(.L_365 - .L_364)


	//   ....[0]....
.L_364:
        /*004c*/ 	.word	0x00000070


	//   ....[1]....
        /*0050*/ 	.word	0x00000100


	//----- nvinfo : EIATTR_CBANK_PARAM_SIZE
	.align		4
.L_365:
        /*0054*/ 	.byte	0x03, 0x19
        /*0056*/ 	.short	0x0014


	//----- nvinfo : EIATTR_PARAM_CBANK
	.align		4
        /*0058*/ 	.byte	0x04, 0x0a
        /*005a*/ 	.short	(.L_367 - .L_366)
	.align		4
.L_366:
        /*005c*/ 	.word	index@(.nv.constant0.convert_f32_to_f16_kernel)
        /*0060*/ 	.short	0x0380
        /*0062*/ 	.short	0x0014


	//----- nvinfo : EIATTR_SW_WAR
	.align		4
.L_367:
        /*0064*/ 	.byte	0x04, 0x36
        /*0066*/ 	.short	(.L_369 - .L_368)
.L_368:
        /*0068*/ 	.word	0x00000008
.L_369:


//--------------------- .nv.info.convert_fp8_e4m3_to_bf16_kernel --------------------------
	.section	.nv.info.convert_fp8_e4m3_to_bf16_kernel,"",@"SHT_CUDA_INFO"
	.sectionflags	@""
	.align	4


	//----- nvinfo : EIATTR_CUDA_API_VERSION
	.align		4
        /*0000*/ 	.byte	0x04, 0x37
        /*0002*/ 	.short	(.L_371 - .L_370)
.L_370:
        /*0004*/ 	.word	0x00000082


	//----- nvinfo : EIATTR_KPARAM_INFO
	.align		4
.L_371:
        /*0008*/ 	.byte	0x04, 0x17
        /*000a*/ 	.short	(.L_373 - .L_372)
.L_372:
        /*000c*/ 	.word	0x00000000
        /*0010*/ 	.short	0x0002
        /*0012*/ 	.short	0x0010
        /*0014*/ 	.byte	0x00, 0xf0, 0x11, 0x00


	//----- nvinfo : EIATTR_KPARAM_INFO
	.align		4
.L_373:
        /*0018*/ 	.byte	0x04, 0x17
        /*001a*/ 	.short	(.L_375 - .L_374)
.L_374:
        /*001c*/ 	.word	0x00000000
        /*0020*/ 	.short	0x0001
        /*0022*/ 	.short	0x0008
        /*0024*/ 	.byte	0x00, 0xf5, 0x21, 0x00


	//----- nvinfo : EIATTR_KPARAM_INFO
	.align		4
.L_375:
        /*0028*/ 	.byte	0x04, 0x17
        /*002a*/ 	.short	(.L_377 - .L_376)
.L_376:
        /*002c*/ 	.word	0x00000000
        /*0030*/ 	.short	0x0000
        /*0032*/ 	.short	0x0000
        /*0034*/ 	.byte	0x00, 0xf5, 0x21, 0x00


	//----- nvinfo : EIATTR_SPARSE_MMA_MASK
	.align		4
.L_377:
        /*0038*/ 	.byte	0x03, 0x50
        /*003a*/ 	.short	0x0000


	//----- nvinfo : EIATTR_MAXREG_COUNT
	.align		4
        /*003c*/ 	.byte	0x03, 0x1b
        /*003e*/ 	.short	0x00ff


	//----- nvinfo : EIATTR_MERCURY_ISA_VERSION
	.align		4
        /*0040*/ 	.byte	0x03, 0x5f
        /*0042*/ 	.short	0x0101


	//----- nvinfo : EIATTR_VRC_CTA_INIT_COUNT
	.align		4
        /*0044*/ 	.byte	0x02, 0x4a
	.zero		1
	.zero		1


	//----- nvinfo : EIATTR_EXIT_INSTR_OFFSETS
	.align		4
        /*0048*/ 	.byte	0x04, 0x1c
        /*004a*/ 	.short	(.L_379 - .L_378)


	//   ....[0]....
.L_378:
        /*004c*/ 	.word	0x00000070


	//   ....[1]....
        /*0050*/ 	.word	0x00000280


	//----- nvinfo : EIATTR_CRS_STACK_SIZE
	.align		4
.L_379:
        /*0054*/ 	.byte	0x04, 0x1e
        /*0056*/ 	.short	(.L_381 - .L_380)
.L_380:
        /*0058*/ 	.word	0x00000000


	//----- nvinfo : EIATTR_CBANK_PARAM_SIZE
	.align		4
.L_381:
        /*005c*/ 	.byte	0x03, 0x19
        /*005e*/ 	.short	0x0014


	//----- nvinfo : EIATTR_PARAM_CBANK
	.align		4
        /*0060*/ 	.byte	0x04, 0x0a
        /*0062*/ 	.short	(.L_383 - .L_382)
	.align		4
.L_382:
        /*0064*/ 	.word	index@(.nv.constant0.convert_fp8_e4m3_to_bf16_kernel)
        /*0068*/ 	.short	0x0380
        /*006a*/ 	.short	0x0014


	//----- nvinfo : EIATTR_SW_WAR
	.align		4
.L_383:
        /*006c*/ 	.byte	0x04, 0x36
        /*006e*/ 	.short	(.L_385 - .L_384)
.L_384:
        /*0070*/ 	.word	0x00000008
.L_385:


//--------------------- .nv.info.convert_bf16_to_fp8_e4m3_kernel --------------------------
	.section	.nv.info.convert_bf16_to_fp8_e4m3_kernel,"",@"SHT_CUDA_INFO"
	.sectionflags	@""
	.align	4


	//----- nvinfo : EIATTR_CUDA_API_VERSION
	.align		4
        /*0000*/ 	.byte	0x04, 0x37
        /*0002*/ 	.short	(.L_387 - .L_386)
.L_386:
        /*0004*/ 	.word	0x00000082


	//----- nvinfo : EIATTR_KPARAM_INFO
	.align		4
.L_387:
        /*0008*/ 	.byte	0x04, 0x17
        /*000a*/ 	.short	(.L_389 - .L_388)
.L_388:
        /*000c*/ 	.word	0x00000000
        /*0010*/ 	.short	0x0002
        /*0012*/ 	.short	0x0010
        /*0014*/ 	.byte	0x00, 0xf0, 0x11, 0x00


	//----- nvinfo : EIATTR_KPARAM_INFO
	.align		4
.L_389:
        /*0018*/ 	.byte	0x04, 0x17
        /*001a*/ 	.short	(.L_391 - .L_390)
.L_390:
        /*001c*/ 	.word	0x00000000
        /*0020*/ 	.short	0x0001
        /*0022*/ 	.short	0x0008
        /*0024*/ 	.byte	0x00, 0xf5, 0x21, 0x00


	//----- nvinfo : EIATTR_KPARAM_INFO
	.align		4
.L_391:
        /*0028*/ 	.byte	0x04, 0x17
        /*002a*/ 	.short	(.L_393 - .L_392)
.L_392:
        /*002c*/ 	.word	0x00000000
        /*0030*/ 	.short	0x0000
        /*0032*/ 	.short	0x0000
        /*0034*/ 	.byte	0x00, 0xf5, 0x21, 0x00


	//----- nvinfo : EIATTR_SPARSE_MMA_MASK
	.align		4
.L_393:
        /*0038*/ 	.byte	0x03, 0x50
        /*003a*/ 	.short	0x0000


	//----- nvinfo : EIATTR_MAXREG_COUNT
	.align		4
        /*003c*/ 	.byte	0x03, 0x1b
        /*003e*/ 	.short	0x00ff


	//----- nvinfo : EIATTR_MERCURY_ISA_VERSION
	.align		4
        /*0040*/ 	.byte	0x03, 0x5f
        /*0042*/ 	.short	0x0101


	//----- nvinfo : EIATTR_VRC_CTA_INIT_COUNT
	.align		4
        /*0044*/ 	.byte	0x02, 0x4a
	.zero		1
	.zero		1


	//----- nvinfo : EIATTR_EXIT_INSTR_OFFSETS
	.align		4
        /*0048*/ 	.byte	0x04, 0x1c
        /*004a*/ 	.short	(.L_395 - .L_394)


	//   ....[0]....
.L_394:
        /*004c*/ 	.word	0x00000070


	//   ....[1]....
        /*0050*/ 	.word	0x00000310


	//----- nvinfo : EIATTR_CRS_STACK_SIZE
	.align		4
.L_395:
        /*0054*/ 	.byte	0x04, 0x1e
        /*0056*/ 	.short	(.L_397 - .L_396)
.L_396:
        /*0058*/ 	.word	0x00000000


	//----- nvinfo : EIATTR_CBANK_PARAM_SIZE
	.align		4
.L_397:
        /*005c*/ 	.byte	0x03, 0x19
        /*005e*/ 	.short	0x0014


	//----- nvinfo : EIATTR_PARAM_CBANK
	.align		4
        /*0060*/ 	.byte	0x04, 0x0a
        /*0062*/ 	.short	(.L_399 - .L_398)
	.align		4
.L_398:
        /*0064*/ 	.word	index@(.nv.constant0.convert_bf16_to_fp8_e4m3_kernel)
        /*0068*/ 	.short	0x0380
        /*006a*/ 	.short	0x0014


	//----- nvinfo : EIATTR_SW_WAR
	.align		4
.L_399:
        /*006c*/ 	.byte	0x04, 0x36
        /*006e*/ 	.short	(.L_401 - .L_400)
.L_400:
        /*0070*/ 	.word	0x00000008
.L_401:


//--------------------- .nv.info.convert_fp8_e5m2_to_f16_kernel --------------------------
	.section	.nv.info.convert_fp8_e5m2_to_f16_kernel,"",@"SHT_CUDA_INFO"
	.sectionflags	@""
	.align	4


	//----- nvinfo : EIATTR_CUDA_API_VERSION
	.align		4
        /*0000*/ 	.byte	0x04, 0x37
        /*0002*/ 	.short	(.L_403 - .L_402)
.L_402:
        /*0004*/ 	.word	0x00000082


	//----- nvinfo : EIATTR_KPARAM_INFO
	.align		4
.L_403:
        /*0008*/ 	.byte	0x04, 0x17
        /*000a*/ 	.short	(.L_405 - .L_404)
.L_404:
        /*000c*/ 	.word	0x00000000
        /*0010*/ 	.short	0x0002
        /*0012*/ 	.short	0x0010
        /*0014*/ 	.byte	0x00, 0xf0, 0x11, 0x00


	//----- nvinfo : EIATTR_KPARAM_INFO
	.align		4
.L_405:
        /*0018*/ 	.byte	0x04, 0x17
        /*001a*/ 	.short	(.L_407 - .L_406)
.L_406:
        /*001c*/ 	.word	0x00000000
        /*0020*/ 	.short	0x0001
        /*0022*/ 	.short	0x0008
        /*0024*/ 	.byte	0x00, 0xf5, 0x21, 0x00


	//----- nvinfo : EIATTR_KPARAM_INFO
	.align		4
.L_407:
        /*0028*/ 	.byte	0x04, 0x17
        /*002a*/ 	.short	(.L_409 - .L_408)
.L_408:
        /*002c*/ 	.word	0x00000000
        /*0030*/ 	.short	0x0000
        /*0032*/ 	.short	0x0000
        /*0034*/ 	.byte	0x00, 0xf5, 0x21, 0x00


	//----- nvinfo : EIATTR_SPARSE_MMA_MASK
	.align		4
.L_409:
        /*0038*/ 	.byte	0x03, 0x50
        /*003a*/ 	.short	0x0000


	//----- nvinfo : EIATTR_MAXREG_COUNT
	.align		4
        /*003c*/ 	.byte	0x03, 0x1b
        /*003e*/ 	.short	0x00ff


	//----- nvinfo : EIATTR_MERCURY_ISA_VERSION
	.align		4
        /*0040*/ 	.byte	0x03, 0x5f
        /*0042*/ 	.short	0x0101


	//----- nvinfo : EIATTR_VRC_CTA_INIT_COUNT
	.align		4
        /*0044*/ 	.byte	0x02, 0x4a
	.zero		1
	.zero		1


	//----- nvinfo : EIATTR_EXIT_INSTR_OFFSETS
	.align		4
        /*0048*/ 	.byte	0x04, 0x1c
        /*004a*/ 	.short	(.L_411 - .L_410)


	//   ....[0]....
.L_410:
        /*004c*/ 	.word	0x00000070


	//   ....[1]....
        /*0050*/ 	.word	0x000002f0


	//----- nvinfo : EIATTR_CRS_STACK_SIZE
	.align		4
.L_411:
        /*0054*/ 	.byte	0x04, 0x1e
        /*0056*/ 	.short	(.L_413 - .L_412)
.L_412:
        /*0058*/ 	.word	0x00000000


	//----- nvinfo : EIATTR_CBANK_PARAM_SIZE
	.align		4
.L_413:
        /*005c*/ 	.byte	0x03, 0x19
        /*005e*/ 	.short	0x0014


	//----- nvinfo : EIATTR_PARAM_CBANK
	.align		4
        /*0060*/ 	.byte	0x04, 0x0a
        /*0062*/ 	.short	(.L_415 - .L_414)
	.align		4
.L_414:
        /*0064*/ 	.word	index@(.nv.constant0.convert_fp8_e5m2_to_f16_kernel)
        /*0068*/ 	.short	0x0380
        /*006a*/ 	.short	0x0014


	//----- nvinfo : EIATTR_SW_WAR
	.align		4
.L_415:
        /*006c*/ 	.byte	0x04, 0x36
        /*006e*/ 	.short	(.L_417 - .L_416)
.L_416:
        /*0070*/ 	.word	0x00000008
.L_417:


//--------------------- .nv.info.convert_f16_to_fp8_e5m2_kernel --------------------------
	.section	.nv.info.convert_f16_to_fp8_e5m2_kernel,"",@"SHT_CUDA_INFO"
	.sectionflags	@""
	.align	4


	//----- nvinfo : EIATTR_CUDA_API_VERSION
	.align		4
        /*0000*/ 	.byte	0x04, 0x37
        /*0002*/ 	.short	(.L_419 - .L_418)
.L_418:
        /*0004*/ 	.word	0x00000082


	//----- nvinfo : EIATTR_KPARAM_INFO
	.align		4
.L_419:
        /*0008*/ 	.byte	0x04, 0x17
        /*000a*/ 	.short	(.L_421 - .L_420)
.L_420:
        /*000c*/ 	.word	0x00000000
        /*0010*/ 	.short	0x0002
        /*0012*/ 	.short	0x0010
        /*0014*/ 	.byte	0x00, 0xf0, 0x11, 0x00


	//----- nvinfo : EIATTR_KPARAM_INFO
	.align		4
.L_421:
        /*0018*/ 	.byte	0x04, 0x17
        /*001a*/ 	.short	(.L_423 - .L_422)
.L_422:
        /*001c*/ 	.word	0x00000000
        /*0020*/ 	.short	0x0001
        /*0022*/ 	.short	0x0008
        /*0024*/ 	.byte	0x00, 0xf5, 0x21, 0x00


	//----- nvinfo : EIATTR_KPARAM_INFO
	.align		4
.L_423:
        /*0028*/ 	.byte	0x04, 0x17
        /*002a*/ 	.short	(.L_425 - .L_424)
.L_424:
        /*002c*/ 	.word	0x00000000
        /*0030*/ 	.short	0x0000
        /*0032*/ 	.short	0x0000
        /*0034*/ 	.byte	0x00, 0xf5, 0x21, 0x00


	//----- nvinfo : EIATTR_SPARSE_MMA_MASK
	.align		4
.L_425:
        /*0038*/ 	.byte	0x03, 0x50
        /*003a*/ 	.short	0x0000


	//----- nvinfo : EIATTR_MAXREG_COUNT
	.align		4
        /*003c*/ 	.byte	0x03, 0x1b
        /*003e*/ 	.short	0x00ff


	//----- nvinfo : EIATTR_MERCURY_ISA_VERSION
	.align		4
        /*0040*/ 	.byte	0x03, 0x5f
        /*0042*/ 	.short	0x0101


	//----- nvinfo : EIATTR_VRC_CTA_INIT_COUNT
	.align		4
        /*0044*/ 	.byte	0x02, 0x4a
	.zero		1
	.zero		1


	//----- nvinfo : EIATTR_EXIT_INSTR_OFFSETS
	.align		4
        /*0048*/ 	.byte	0x04, 0x1c
        /*004a*/ 	.short	(.L_427 - .L_426)


	//   ....[0]....
.L_426:
        /*004c*/ 	.word	0x00000070


	//   ....[1]....
        /*0050*/ 	.word	0x00000380


	//----- nvinfo : EIATTR_CRS_STACK_SIZE
	.align		4
.L_427:
        /*0054*/ 	.byte	0x04, 0x1e
        /*0056*/ 	.short	(.L_429 - .L_428)
.L_428:
        /*0058*/ 	.word	0x00000000


	//----- nvinfo : EIATTR_CBANK_PARAM_SIZE
	.align		4
.L_429:
        /*005c*/ 	.byte	0x03, 0x19
        /*005e*/ 	.short	0x0014


	//----- nvinfo : EIATTR_PARAM_CBANK
	.align		4
        /*0060*/ 	.byte	0x04, 0x0a
        /*0062*/ 	.short	(.L_431 - .L_430)
	.align		4
.L_430:
        /*0064*/ 	.word	index@(.nv.constant0.convert_f16_to_fp8_e5m2_kernel)
        /*0068*/ 	.short	0x0380
        /*006a*/ 	.short	0x0014


	//----- nvinfo : EIATTR_SW_WAR
	.align		4
.L_431:
        /*006c*/ 	.byte	0x04, 0x36
        /*006e*/ 	.short	(.L_433 - .L_432)
.L_432:
        /*0070*/ 	.word	0x00000008
.L_433:


//--------------------- .nv.info.convert_fp8_e4m3_to_f16_kernel --------------------------
	.section	.nv.info.convert_fp8_e4m3_to_f16_kernel,"",@"SHT_CUDA_INFO"
	.sectionflags	@""
	.align	4


	//----- nvinfo : EIATTR_CUDA_API_VERSION
	.align		4
        /*0000*/ 	.byte	0x04, 0x37
        /*0002*/ 	.short	(.L_435 - .L_434)
.L_434:
        /*0004*/ 	.word	0x00000082


	//----- nvinfo : EIATTR_KPARAM_INFO
	.align		4
.L_435:
        /*0008*/ 	.byte	0x04, 0x17
        /*000a*/ 	.short	(.L_437 - .L_436)
.L_436:
        /*000c*/ 	.word	0x00000000
        /*0010*/ 	.short	0x0002
        /*0012*/ 	.short	0x0010
        /*0014*/ 	.byte	0x00, 0xf0, 0x11, 0x00


	//----- nvinfo : EIATTR_KPARAM_INFO
	.align		4
.L_437:
        /*0018*/ 	.byte	0x04, 0x17
        /*001a*/ 	.short	(.L_439 - .L_438)
.L_438:
        /*001c*/ 	.word	0x00000000
        /*0020*/ 	.short	0x0001
        /*0022*/ 	.short	0x0008
        /*0024*/ 	.byte	0x00, 0xf5, 0x21, 0x00


	//----- nvinfo : EIATTR_KPARAM_INFO
	.align		4
.L_439:
        /*0028*/ 	.byte	0x04, 0x17
        /*002a*/ 	.short	(.L_441 - .L_440)
.L_440:
        /*002c*/ 	.word	0x00000000
        /*0030*/ 	.short	0x0000
        /*0032*/ 	.short	0x0000
        /*0034*/ 	.byte	0x00, 0xf5, 0x21, 0x00


	//----- nvinfo : EIATTR_SPARSE_MMA_MASK
	.align		4
.L_441:
        /*0038*/ 	.byte	0x03, 0x50
        /*003a*/ 	.short	0x0000


	//----- nvinfo : EIATTR_MAXREG_COUNT
	.align		4
        /*003c*/ 	.byte	0x03, 0x1b
        /*003e*/ 	.short	0x00ff


	//----- nvinfo : EIATTR_MERCURY_ISA_VERSION
	.align		4
        /*0040*/ 	.byte	0x03, 0x5f
        /*0042*/ 	.short	0x0101


	//----- nvinfo : EIATTR_VRC_CTA_INIT_COUNT
	.align		4
        /*0044*/ 	.byte	0x02, 0x4a
	.zero		1
	.zero		1


	//----- nvinfo : EIATTR_EXIT_INSTR_OFFSETS
	.align		4
        /*0048*/ 	.byte	0x04, 0x1c
        /*004a*/ 	.short	(.L_443 - .L_442)


	//   ....[0]....
.L_442:
        /*004c*/ 	.word	0x00000070


	//   ....[1]....
        /*0050*/ 	.word	0x00000280


	//----- nvinfo : EIATTR_CRS_STACK_SIZE
	.align		4
.L_443:
        /*0054*/ 	.byte	0x04, 0x1e
        /*0056*/ 	.short	(.L_445 - .L_444)
.L_444:
        /*0058*/ 	.word	0x00000000


	//----- nvinfo : EIATTR_CBANK_PARAM_SIZE
	.align		4
.L_445:
        /*005c*/ 	.byte	0x03, 0x19
        /*005e*/ 	.short	0x0014


	//----- nvinfo : EIATTR_PARAM_CBANK
	.align		4
        /*0060*/ 	.byte	0x04, 0x0a
        /*0062*/ 	.short	(.L_447 - .L_446)
	.align		4
.L_446:
        /*0064*/ 	.word	index@(.nv.constant0.convert_fp8_e4m3_to_f16_kernel)
        /*0068*/ 	.short	0x0380
        /*006a*/ 	.short	0x0014


	//----- nvinfo : EIATTR_SW_WAR
	.align		4
.L_447:
        /*006c*/ 	.byte	0x04, 0x36
        /*006e*/ 	.short	(.L_449 - .L_448)
.L_448:
        /*0070*/ 	.word	0x00000008
.L_449:


//--------------------- .nv.info.convert_f16_to_fp8_e4m3_kernel --------------------------
	.section	.nv.info.convert_f16_to_fp8_e4m3_kernel,"",@"SHT_CUDA_INFO"
	.sectionflags	@""
	.align	4


	//----- nvinfo : EIATTR_CUDA_API_VERSION
	.align		4
        /*0000*/ 	.byte	0x04, 0x37
        /*0002*/ 	.short	(.L_451 - .L_450)
.L_450:
        /*0004*/ 	.word	0x00000082


	//----- nvinfo : EIATTR_KPARAM_INFO
	.align		4
.L_451:
        /*0008*/ 	.byte	0x04, 0x17
        /*000a*/ 	.short	(.L_453 - .L_452)
.L_452:
        /*000c*/ 	.word	0x00000000
        /*0010*/ 	.short	0x0002
        /*0012*/ 	.short	0x0010
        /*0014*/ 	.byte	0x00, 0xf0, 0x11, 0x00


	//----- nvinfo : EIATTR_KPARAM_INFO
	.align		4
.L_453:
        /*0018*/ 	.byte	0x04, 0x17
        /*001a*/ 	.short	(.L_455 - .L_454)
.L_454:
        /*001c*/ 	.word	0x00000000
        /*0020*/ 	.short	0x0001
        /*0022*/ 	.short	0x0008
        /*0024*/ 	.byte	0x00, 0xf5, 0x21, 0x00


	//----- nvinfo : EIATTR_KPARAM_INFO
	.align		4
.L_455:
        /*0028*/ 	.byte	0x04, 0x17
        /*002a*/ 	.short	(.L_457 - .L_456)
.L_456:
        /*002c*/ 	.word	0x00000000
        /*0030*/ 	.short	0x0000
        /*0032*/ 	.short	0x0000
        /*0034*/ 	.byte	0x00, 0xf5, 0x21, 0x00


	//----- nvinfo : EIATTR_SPARSE_MMA_MASK
	.align		4
.L_457:
        /*0038*/ 	.byte	0x03, 0x50
        /*003a*/ 	.short	0x0000


	//----- nvinfo : EIATTR_MAXREG_COUNT
	.align		4
        /*003c*/ 	.byte	0x03, 0x1b
        /*003e*/ 	.short	0x00ff


	//----- nvinfo : EIATTR_MERCURY_ISA_VERSION
	.align		4
        /*0040*/ 	.byte	0x03, 0x5f
        /*0042*/ 	.short	0x0101


	//----- nvinfo : EIATTR_VRC_CTA_INIT_COUNT
	.align		4
        /*0044*/ 	.byte	0x02, 0x4a
	.zero		1
	.zero		1


	//----- nvinfo : EIATTR_EXIT_INSTR_OFFSETS
	.align		4
        /*0048*/ 	.byte	0x04, 0x1c
        /*004a*/ 	.short	(.L_459 - .L_458)


	//   ....[0]....
.L_458:
        /*004c*/ 	.word	0x00000070


	//   ....[1]....
        /*0050*/ 	.word	0x00000310


	//----- nvinfo : EIATTR_CRS_STACK_SIZE
	.align		4
.L_459:
        /*0054*/ 	.byte	0x04, 0x1e
        /*0056*/ 	.short	(.L_461 - .L_460)
.L_460:
        /*0058*/ 	.word	0x00000000


	//----- nvinfo : EIATTR_CBANK_PARAM_SIZE
	.align		4
.L_461:
        /*005c*/ 	.byte	0x03, 0x19
        /*005e*/ 	.short	0x0014


	//----- nvinfo : EIATTR_PARAM_CBANK
	.align		4
        /*0060*/ 	.byte	0x04, 0x0a
        /*0062*/ 	.short	(.L_463 - .L_462)
	.align		4
.L_462:
        /*0064*/ 	.word	index@(.nv.constant0.convert_f16_to_fp8_e4m3_kernel)
        /*0068*/ 	.short	0x0380
        /*006a*/ 	.short	0x0014


	//----- nvinfo : EIATTR_SW_WAR
	.align		4
.L_463:
        /*006c*/ 	.byte	0x04, 0x36
        /*006e*/ 	.short	(.L_465 - .L_464)
.L_464:
        /*0070*/ 	.word	0x00000008
.L_465:


//--------------------- .nv.info.convert_fp8_e5m2_to_f32_kernel --------------------------
	.section	.nv.info.convert_fp8_e5m2_to_f32_kernel,"",@"SHT_CUDA_INFO"
	.sectionflags	@""
	.align	4


	//----- nvinfo : EIATTR_CUDA_API_VERSION
	.align		4
        /*0000*/ 	.byte	0x04, 0x37
        /*0002*/ 	.short	(.L_467 - .L_466)
.L_466:
        /*0004*/ 	.word	0x00000082


	//----- nvinfo : EIATTR_KPARAM_INFO
	.align		4
.L_467:
        /*0008*/ 	.byte	0x04, 0x17
        /*000a*/ 	.short	(.L_469 - .L_468)
.L_468:
        /*000c*/ 	.word	0x00000000
        /*0010*/ 	.short	0x0002
        /*0012*/ 	.short	0x0010
        /*0014*/ 	.byte	0x00, 0xf0, 0x11, 0x00


	//----- nvinfo : EIATTR_KPARAM_INFO
	.align		4
.L_469:
        /*0018*/ 	.byte	0x04, 0x17
        /*001a*/ 	.short	(.L_471 - .L_470)
.L_470:
        /*001c*/ 	.word	0x00000000
        /*0020*/ 	.short	0x0001
        /*0022*/ 	.short	0x0008
        /*0024*/ 	.byte	0x00, 0xf5, 0x21, 0x00


	//----- nvinfo : EIATTR_KPARAM_INFO
	.align		4
.L_471:
        /*0028*/ 	.byte	0x04, 0x17
        /*002a*/ 	.short	(.L_473 - .L_472)
.L_472:
        /*002c*/ 	.word	0x00000000
        /*0030*/ 	.short	0x0000
        /*0032*/ 	.short	0x0000
        /*0034*/ 	.byte	0x00, 0xf5, 0x21, 0x00


	//----- nvinfo : EIATTR_SPARSE_MMA_MASK
	.align		4
.L_473:
        /*0038*/ 	.byte	0x03, 0x50
        /*003a*/ 	.short	0x0000


	//----- nvinfo : EIATTR_MAXREG_COUNT
	.align		4
        /*003c*/ 	.byte	0x03, 0x1b
        /*003e*/ 	.short	0x00ff


	//----- nvinfo : EIATTR_MERCURY_ISA_VERSION
	.align		4
        /*0040*/ 	.byte	0x03, 0x5f
        /*0042*/ 	.short	0x0101


	//----- nvinfo : EIATTR_VRC_CTA_INIT_COUNT
	.align		4
        /*0044*/ 	.byte	0x02, 0x4a
	.zero		1
	.zero		1


	//----- nvinfo : EIATTR_EXIT_INSTR_OFFSETS
	.align		4
        /*0048*/ 	.byte	0x04, 0x1c
        /*004a*/ 	.short	(.L_475 - .L_474)


	//   ....[0]....
.L_474:
        /*004c*/ 	.word	0x00000070


	//   ....[1]....
        /*0050*/ 	.word	0x000002e0


	//----- nvinfo : EIATTR_CRS_STACK_SIZE
	.align		4
.L_475:
        /*0054*/ 	.byte	0x04, 0x1e
        /*0056*/ 	.short	(.L_477 - .L_476)
.L_476:
        /*0058*/ 	.word	0x00000000


	//----- nvinfo : EIATTR_CBANK_PARAM_SIZE
	.align		4
.L_477:
        /*005c*/ 	.byte	0x03, 0x19
        /*005e*/ 	.short	0x0014


	//----- nvinfo : EIATTR_PARAM_CBANK
	.align		4
        /*0060*/ 	.byte	0x04, 0x0a
        /*0062*/ 	.short	(.L_479 - .L_478)
	.align		4
.L_478:
        /*0064*/ 	.word	index@(.nv.constant0.convert_fp8_e5m2_to_f32_kernel)
        /*0068*/ 	.short	0x0380
        /*006a*/ 	.short	0x0014


	//----- nvinfo : EIATTR_SW_WAR
	.align		4
.L_479:
        /*006c*/ 	.byte	0x04, 0x36
        /*006e*/ 	.short	(.L_481 - .L_480)
.L_480:
        /*0070*/ 	.word	0x00000008
.L_481:


//--------------------- .nv.info.convert_f32_to_fp8_e5m2_kernel --------------------------
	.section	.nv.info.convert_f32_to_fp8_e5m2_kernel,"",@"SHT_CUDA_INFO"
	.sectionflags	@""
	.align	4


	//----- nvinfo : EIATTR_CUDA_API_VERSION
	.align		4
        /*0000*/ 	.byte	0x04, 0x37
        /*0002*/ 	.short	(.L_483 - .L_482)
.L_482:
        /*0004*/ 	.word	0x00000082


	//----- nvinfo : EIATTR_KPARAM_INFO
	.align		4
.L_483:
        /*0008*/ 	.byte	0x04, 0x17
        /*000a*/ 	.short	(.L_485 - .L_484)
.L_484:
        /*000c*/ 	.word	0x00000000
        /*0010*/ 	.short	0x0002
        /*0012*/ 	.short	0x0010
        /*0014*/ 	.byte	0x00, 0xf0, 0x11, 0x00


	//----- nvinfo : EIATTR_KPARAM_INFO
	.align		4
.L_485:
        /*0018*/ 	.byte	0x04, 0x17
        /*001a*/ 	.short	(.L_487 - .L_486)
.L_486:
        /*001c*/ 	.word	0x00000000
        /*0020*/ 	.short	0x0001
        /*0022*/ 	.short	0x0008
        /*0024*/ 	.byte	0x00, 0xf5, 0x21, 0x00


	//----- nvinfo : EIATTR_KPARAM_INFO
	.align		4
.L_487:
        /*0028*/ 	.byte	0x04, 0x17
        /*002a*/ 	.short	(.L_489 - .L_488)
.L_488:
        /*002c*/ 	.word	0x00000000
        /*0030*/ 	.short	0x0000
        /*0032*/ 	.short	0x0000
        /*0034*/ 	.byte	0x00, 0xf5, 0x21, 0x00


	//----- nvinfo : EIATTR_SPARSE_MMA_MASK
	.align		4
.L_489:
        /*0038*/ 	.byte	0x03, 0x50
        /*003a*/ 	.short	0x0000


	//----- nvinfo : EIATTR_MAXREG_COUNT
	.align		4
        /*003c*/ 	.byte	0x03, 0x1b
        /*003e*/ 	.short	0x00ff


	//----- nvinfo : EIATTR_MERCURY_ISA_VERSION
	.align		4
        /*0040*/ 	.byte	0x03, 0x5f
        /*0042*/ 	.short	0x0101


	//----- nvinfo : EIATTR_VRC_CTA_INIT_COUNT
	.align		4
        /*0044*/ 	.byte	0x02, 0x4a
	.zero		1
	.zero		1


	//----- nvinfo : EIATTR_EXIT_INSTR_OFFSETS
	.align		4
        /*0048*/ 	.byte	0x04, 0x1c
        /*004a*/ 	.short	(.L_491 - .L_490)


	//   ....[0]....
.L_490:
        /*004c*/ 	.word	0x00000070


	//   ....[1]....
        /*0050*/ 	.word	0x00000370


	//----- nvinfo : EIATTR_CRS_STACK_SIZE
	.align		4
.L_491:
        /*0054*/ 	.byte	0x04, 0x1e
        /*0056*/ 	.short	(.L_493 - .L_492)
.L_492:
        /*0058*/ 	.word	0x00000000


	//----- nvinfo : EIATTR_CBANK_PARAM_SIZE
	.align		4
.L_493:
        /*005c*/ 	.byte	0x03, 0x19
        /*005e*/ 	.short	0x0014


	//----- nvinfo : EIATTR_PARAM_CBANK
	.align		4
        /*0060*/ 	.byte	0x04, 0x0a
        /*0062*/ 	.short	(.L_495 - .L_494)
	.align		4
.L_494:
        /*0064*/ 	.word	index@(.nv.constant0.convert_f32_to_fp8_e5m2_kernel)
        /*0068*/ 	.short	0x0380
        /*006a*/ 	.short	0x0014


	//----- nvinfo : EIATTR_SW_WAR
	.align		4
.L_495:
        /*006c*/ 	.byte	0x04, 0x36
        /*006e*/ 	.short	(.L_497 - .L_496)
.L_496:
        /*0070*/ 	.word	0x00000008
.L_497:


//--------------------- .nv.info.convert_fp8_e4m3_to_f32_kernel --------------------------
	.section	.nv.info.convert_fp8_e4m3_to_f32_kernel,"",@"SHT_CUDA_INFO"
	.sectionflags	@""
	.align	4


	//----- nvinfo : EIATTR_CUDA_API_VERSION
	.align		4
        /*0000*/ 	.byte	0x04, 0x37
        /*0002*/ 	.short	(.L_499 - .L_498)
.L_498:
        /*0004*/ 	.word	0x00000082


	//----- nvinfo : EIATTR_KPARAM_INFO
	.align		4
.L_499:
        /*0008*/ 	.byte	0x04, 0x17
        /*000a*/ 	.short	(.L_501 - .L_500)
.L_500:
        /*000c*/ 	.word	0x00000000
        /*0010*/ 	.short	0x0002
        /*0012*/ 	.short	0x0010
        /*0014*/ 	.byte	0x00, 0xf0, 0x11, 0x00


	//----- nvinfo : EIATTR_KPARAM_INFO
	.align		4
.L_501:
        /*0018*/ 	.byte	0x04, 0x17
        /*001a*/ 	.short	(.L_503 - .L_502)
.L_502:
        /*001c*/ 	.word	0x00000000
        /*0020*/ 	.short	0x0001
        /*0022*/ 	.short	0x0008
        /*0024*/ 	.byte	0x00, 0xf5, 0x21, 0x00


	//----- nvinfo : EIATTR_KPARAM_INFO
	.align		4
.L_503:
        /*0028*/ 	.byte	0x04, 0x17
        /*002a*/ 	.short	(.L_505 - .L_504)
.L_504:
        /*002c*/ 	.word	0x00000000
        /*0030*/ 	.short	0x0000
        /*0032*/ 	.short	0x0000
        /*0034*/ 	.byte	0x00, 0xf5, 0x21, 0x00


	//----- nvinfo : EIATTR_SPARSE_MMA_MASK
	.align		4
.L_505:
        /*0038*/ 	.byte	0x03, 0x50
        /*003a*/ 	.short	0x0000


	//----- nvinfo : EIATTR_MAXREG_COUNT
	.align		4
        /*003c*/ 	.byte	0x03, 0x1b
        /*003e*/ 	.short	0x00ff


	//----- nvinfo : EIATTR_MERCURY_ISA_VERSION
	.align		4
        /*0040*/ 	.byte	0x03, 0x5f
        /*0042*/ 	.short	0x0101


	//----- nvinfo : EIATTR_VRC_CTA_INIT_COUNT
	.align		4
        /*0044*/ 	.byte	0x02, 0x4a
	.zero		1
	.zero		1


	//----- nvinfo : EIATTR_EXIT_INSTR_OFFSETS
	.align		4
        /*0048*/ 	.byte	0x04, 0x1c
        /*004a*/ 	.short	(.L_507 - .L_506)


	//   ....[0]....
.L_506:
        /*004c*/ 	.word	0x00000070


	//   ....[1]....
        /*0050*/ 	.word	0x00000270


	//----- nvinfo : EIATTR_CRS_STACK_SIZE
	.align		4
.L_507:
        /*0054*/ 	.byte	0x04, 0x1e
        /*0056*/ 	.short	(.L_509 - .L_508)
.L_508:
        /*0058*/ 	.word	0x00000000


	//----- nvinfo : EIATTR_CBANK_PARAM_SIZE
	.align		4
.L_509:
        /*005c*/ 	.byte	0x03, 0x19
        /*005e*/ 	.short	0x0014


	//----- nvinfo : EIATTR_PARAM_CBANK
	.align		4
        /*0060*/ 	.byte	0x04, 0x0a
        /*0062*/ 	.short	(.L_511 - .L_510)
	.align		4
.L_510:
        /*0064*/ 	.word	index@(.nv.constant0.convert_fp8_e4m3_to_f32_kernel)
        /*0068*/ 	.short	0x0380
        /*006a*/ 	.short	0x0014


	//----- nvinfo : EIATTR_SW_WAR
	.align		4
.L_511:
        /*006c*/ 	.byte	0x04, 0x36
        /*006e*/ 	.short	(.L_513 - .L_512)
.L_512:
        /*0070*/ 	.word	0x00000008
.L_513:


//--------------------- .nv.info.convert_f32_to_fp8_e4m3_kernel --------------------------
	.section	.nv.info.convert_f32_to_fp8_e4m3_kernel,"",@"SHT_CUDA_INFO"
	.sectionflags	@""
	.align	4


	//----- nvinfo : EIATTR_CUDA_API_VERSION
	.align		4
        /*0000*/ 	.byte	0x04, 0x37
        /*0002*/ 	.short	(.L_515 - .L_514)
.L_514:
        /*0004*/ 	.word	0x00000082


	//----- nvinfo : EIATTR_KPARAM_INFO
	.align		4
.L_515:
        /*0008*/ 	.byte	0x04, 0x17
        /*000a*/ 	.short	(.L_517 - .L_516)
.L_516:
        /*000c*/ 	.word	0x00000000
        /*0010*/ 	.short	0x0002
        /*0012*/ 	.short	0x0010
        /*0014*/ 	.byte	0x00, 0xf0, 0x11, 0x00


	//----- nvinfo : EIATTR_KPARAM_INFO
	.align		4
.L_517:
        /*0018*/ 	.byte	0x04, 0x17
        /*001a*/ 	.short	(.L_519 - .L_518)
.L_518:
        /*001c*/ 	.word	0x00000000
        /*0020*/ 	.short	0x0001
        /*0022*/ 	.short	0x0008
        /*0024*/ 	.byte	0x00, 0xf5, 0x21, 0x00


	//----- nvinfo : EIATTR_KPARAM_INFO
	.align		4
.L_519:
        /*0028*/ 	.byte	0x04, 0x17
        /*002a*/ 	.short	(.L_521 - .L_520)
.L_520:
        /*002c*/ 	.word	0x00000000
        /*0030*/ 	.short	0x0000
        /*0032*/ 	.short	0x0000
        /*0034*/ 	.byte	0x00, 0xf5, 0x21, 0x00


	//----- nvinfo : EIATTR_SPARSE_MMA_MASK
	.align		4
.L_521:
        /*0038*/ 	.byte	0x03, 0x50
        /*003a*/ 	.short	0x0000


	//----- nvinfo : EIATTR_MAXREG_COUNT
	.align		4
        /*003c*/ 	.byte	0x03, 0x1b
        /*003e*/ 	.short	0x00ff


	//----- nvinfo : EIATTR_MERCURY_ISA_VERSION
	.align		4
        /*0040*/ 	.byte	0x03, 0x5f
        /*0042*/ 	.short	0x0101


	//----- nvinfo : EIATTR_VRC_CTA_INIT_COUNT
	.align		4
        /*0044*/ 	.byte	0x02, 0x4a
	.zero		1
	.zero		1


	//----- nvinfo : EIATTR_EXIT_INSTR_OFFSETS
	.align		4
        /*0048*/ 	.byte	0x04, 0x1c
        /*004a*/ 	.short	(.L_523 - .L_522)


	//   ....[0]....
.L_522:
        /*004c*/ 	.word	0x00000070


	//   ....[1]....
        /*0050*/ 	.word	0x00000300


	//----- nvinfo : EIATTR_CRS_STACK_SIZE
	.align		4
.L_523:
        /*0054*/ 	.byte	0x04, 0x1e
        /*0056*/ 	.short	(.L_525 - .L_524)
.L_524:
        /*0058*/ 	.word	0x00000000


	//----- nvinfo : EIATTR_CBANK_PARAM_SIZE
	.align		4
.L_525:
        /*005c*/ 	.byte	0x03, 0x19
        /*005e*/ 	.short	0x0014


	//----- nvinfo : EIATTR_PARAM_CBANK
	.align		4
        /*0060*/ 	.byte	0x04, 0x0a
        /*0062*/ 	.short	(.L_527 - .L_526)
	.align		4
.L_526:
        /*0064*/ 	.word	index@(.nv.constant0.convert_f32_to_fp8_e4m3_kernel)
        /*0068*/ 	.short	0x0380
        /*006a*/ 	.short	0x0014


	//----- nvinfo : EIATTR_SW_WAR
	.align		4
.L_527:
        /*006c*/ 	.byte	0x04, 0x36
        /*006e*/ 	.short	(.L_529 - .L_528)
.L_528:
        /*0070*/ 	.word	0x00000008
.L_529:


//--------------------- .nv.callgraph             --------------------------
	.section	.nv.callgraph,"",@"SHT_CUDA_CALLGRAPH"
	.align	4
	.sectionentsize	8
	.align		4
        /*0000*/ 	.word	0x00000000
	.align		4
        /*0004*/ 	.word	0xffffffff
	.align		4
        /*0008*/ 	.word	0x00000000
	.align		4
        /*000c*/ 	.word	0xfffffffe
	.align		4
        /*0010*/ 	.word	0x00000000
	.align		4
        /*0014*/ 	.word	0xfffffffd
	.align		4
        /*0018*/ 	.word	0x00000000
	.align		4
        /*001c*/ 	.word	0xfffffffc


//--------------------- .text.compute_fp8_scale_kernel --------------------------
	.section	.text.compute_fp8_scale_kernel,"ax",@progbits
	.align	128
        .global         compute_fp8_scale_kernel
        .type           compute_fp8_scale_kernel,@function
        .size           compute_fp8_scale_kernel,(.L_x_316 - compute_fp8_scale_kernel)
        .other          compute_fp8_scale_kernel,@"STO_CUDA_ENTRY STV_DEFAULT"
compute_fp8_scale_kernel:
.text.compute_fp8_scale_kernel:
[----:B------:R-:W-:Y:S01]  /*0000*/  LDC R1, c[0x0][0x37c] ;  /* 0x0000df00ff017b82 */ /* 0x000fe20000000800 */
[----:B------:R-:W0:Y:S07]  /*0010*/  S2R R9, SR_TID.X ;  /* 0x0000000000097919 */ /* 0x000e2e0000002100 */
[----:B------:R-:W0:Y:S01]  /*0020*/  S2UR UR4, SR_CTAID.X ;  /* 0x00000000000479c3 */ /* 0x000e220000002500 */
[----:B------:R-:W1:Y:S01]  /*0030*/  LDCU UR5, c[0x0][0x390] ;  /* 0x00007200ff0577ac */ /* 0x000e620008000800 */
[----:B------:R-:W-:Y:S01]  /*0040*/  BSSY.RECONVERGENT B0, `(.L_x_0) ;  /* 0x0000011000007945 */ /* 0x000fe20003800200 */
[----:B------:R-:W-:Y:S01]  /*0050*/  IMAD.MOV.U32 R7, RZ, RZ, RZ ;  /* 0x000000ffff077224 */ /* 0x000fe200078e00ff */
[----:B------:R-:W2:Y:S04]  /*0060*/  LDCU.64 UR6, c[0x0][0x358] ;  /* 0x00006b00ff0677ac */ /* 0x000ea80008000a00 */
[----:B------:R-:W0:Y:S02]  /*0070*/  LDC R6, c[0x0][0x360] ;  /* 0x0000d800ff067b82 */ /* 0x000e240000000800 */
[----:B0-----:R-:W-:-:S05]  /*0080*/  IMAD R0, R6, UR4, R9 ;  /* 0x0000000406007c24 */ /* 0x001fca000f8e0209 */
[----:B-1----:R-:W-:-:S13]  /*0090*/  ISETP.GE.U32.AND P0, PT, R0, UR5, PT ;  /* 0x0000000500007c0c */ /* 0x002fda000bf06070 */
[----:B--2---:R-:W-:Y:S05]  /*00a0*/  @P0 BRA `(.L_x_1) ;  /* 0x0000000000280947 */ /* 0x004fea0003800000 */
[----:B------:R-:W0:Y:S01]  /*00b0*/  LDC.64 R4, c[0x0][0x388] ;  /* 0x0000e200ff047b82 */ /* 0x000e220000000a00 */
[----:B------:R-:W1:Y:S01]  /*00c0*/  LDCU UR4, c[0x0][0x370] ;  /* 0x00006e00ff0477ac */ /* 0x000e620008000800 */
[----:B------:R-:W-:Y:S02]  /*00d0*/  IMAD.MOV.U32 R7, RZ, RZ, RZ ;  /* 0x000000ffff077224 */ /* 0x000fe400078e00ff */
[----:B-1----:R-:W-:-:S07]  /*00e0*/  IMAD R11, R6, UR4, RZ ;  /* 0x00000004060b7c24 */ /* 0x002fce000f8e02ff */
.L_x_2:
[----:B0-----:R-:W-:-:S06]  /*00f0*/  IMAD.WIDE.U32 R2, R0, 0x4, R4 ;  /* 0x0000000400027825 */ /* 0x001fcc00078e0004 */
[----:B------:R-:W2:Y:S01]  /*0100*/  LDG.E.CONSTANT R2, desc[UR6][R2.64] ;  /* 0x0000000602027981 */ /* 0x000ea2000c1e9900 */
[----:B------:R-:W-:-:S05]  /*0110*/  IMAD.IADD R0, R11, 0x1, R0 ;  /* 0x000000010b007824 */ /* 0x000fca00078e0200 */
[----:B------:R-:W-:Y:S02]  /*0120*/  ISETP.GE.U32.AND P0, PT, R0, UR5, PT ;  /* 0x0000000500007c0c */ /* 0x000fe4000bf06070 */
[----:B--2---:R-:W-:-:S11]  /*0130*/  FMNMX R7, |R2|, R7, !PT ;  /* 0x0000000702077209 */ /* 0x004fd60007800200 */
[----:B------:R-:W-:Y:S05]  /*0140*/  @!P0 BRA `(.L_x_2) ;  /* 0xfffffffc00e88947 */ /* 0x000fea000383ffff */
.L_x_1:
[----:B------:R-:W-:Y:S05]  /*0150*/  BSYNC.RECONVERGENT B0 ;  /* 0x0000000000007941 */ /* 0x000fea0003800200 */
.L_x_0:
[----:B------:R-:W0:Y:S01]  /*0160*/  S2UR UR5, SR_CgaCtaId ;  /* 0x00000000000579c3 */ /* 0x000e220000008800 */
[----:B------:R-:W-:Y:S01]  /*0170*/  UMOV UR4, 0x400 ;  /* 0x0000040000047882 */ /* 0x000fe20000000000 */
[----:B------:R-:W-:Y:S02]  /*0180*/  ISETP.GE.U32.AND P1, PT, R6, 0x2, PT ;  /* 0x000000020600780c */ /* 0x000fe40003f26070 */
[----:B------:R-:W-:Y:S01]  /*0190*/  ISETP.NE.AND P0, PT, R9, RZ, PT ;  /* 0x000000ff0900720c */ /* 0x000fe20003f05270 */
[----:B0-----:R-:W-:-:S06]  /*01a0*/  ULEA UR4, UR5, UR4, 0x18 ;  /* 0x0000000405047291 */ /* 0x001fcc000f8ec0ff */
[----:B------:R-:W-:-:S05]  /*01b0*/  LEA R0, R9, UR4, 0x2 ;  /* 0x0000000409007c11 */ /* 0x000fca000f8e10ff */
[----:B------:R0:W-:Y:S01]  /*01c0*/  STS [R0], R7 ;  /* 0x0000000700007388 */ /* 0x0001e20000000800 */
[----:B------:R-:W-:Y:S06]  /*01d0*/  BAR.SYNC.DEFER_BLOCKING 0x0 ;  /* 0x0000000000007b1d */ /* 0x000fec0000010000 */
[----:B------:R-:W-:Y:S05]  /*01e0*/  @!P1 BRA `(.L_x_3) ;  /* 0x00000000002c9947 */ /* 0x000fea0003800000 */
.L_x_4:
[----:B------:R-:W-:-:S04]  /*01f0*/  SHF.R.U32.HI R4, RZ, 0x1, R6 ;  /* 0x00000001ff047819 */ /* 0x000fc80000011606 */
[----:B------:R-:W-:-:S13]  /*0200*/  ISETP.GE.U32.AND P1, PT, R9, R4, PT ;  /* 0x000000040900720c */ /* 0x000fda0003f26070 */
[----:B------:R-:W-:Y:S01]  /*0210*/  @!P1 IMAD R3, R4, 0x4, R0 ;  /* 0x0000000404039824 */ /* 0x000fe200078e0200 */
[----:B------:R-:W-:Y:S05]  /*0220*/  @!P1 LDS R2, [R0] ;  /* 0x0000000000029984 */ /* 0x000fea0000000800 */
[----:B------:R-:W1:Y:S02]  /*0230*/  @!P1 LDS R3, [R3] ;  /* 0x0000000003039984 */ /* 0x000e640000000800 */
[----:B-1----:R-:W-:-:S05]  /*0240*/  @!P1 FMNMX R5, R2, R3, !PT ;  /* 0x0000000302059209 */ /* 0x002fca0007800000 */
[----:B------:R1:W-:Y:S01]  /*0250*/  @!P1 STS [R0], R5 ;  /* 0x0000000500009388 */ /* 0x0003e20000000800 */
[----:B------:R-:W-:Y:S01]  /*0260*/  BAR.SYNC.DEFER_BLOCKING 0x0 ;  /* 0x0000000000007b1d */ /* 0x000fe20000010000 */
[----:B------:R-:W-:Y:S01]  /*0270*/  ISETP.GT.U32.AND P1, PT, R6, 0x3, PT ;  /* 0x000000030600780c */ /* 0x000fe20003f24070 */
[----:B------:R-:W-:-:S12]  /*0280*/  IMAD.MOV.U32 R6, RZ, RZ, R4 ;  /* 0x000000ffff067224 */ /* 0x000fd800078e0004 */
[----:B-1----:R-:W-:Y:S05]  /*0290*/  @P1 BRA `(.L_x_4) ;  /* 0xfffffffc00d41947 */ /* 0x002fea000383ffff */
.L_x_3:
[----:B------:R-:W-:Y:S05]  /*02a0*/  @P0 EXIT ;  /* 0x000000000000094d */ /* 0x000fea0003800000 */
[----:B------:R-:W1:Y:S01]  /*02b0*/  S2UR UR5, SR_CgaCtaId ;  /* 0x00000000000579c3 */ /* 0x000e620000008800 */
[----:B------:R-:W-:Y:S02]  /*02c0*/  UMOV UR4, 0x400 ;  /* 0x0000040000047882 */ /* 0x000fe40000000000 */
[----:B-1----:R-:W-:-:S09]  /*02d0*/  ULEA UR4, UR5, UR4, 0x18 ;  /* 0x0000000405047291 */ /* 0x002fd2000f8ec0ff */
[----:B0-----:R-:W0:Y:S02]  /*02e0*/  LDS R0, [UR4] ;  /* 0x00000004ff007984 */ /* 0x001e240008000800 */
[----:B------:R-:W1:Y:S02]  /*02f0*/  LDCU UR4, c[0x0][0x394] ;  /* 0x00007280ff0477ac */ /* 0x000e640008000800 */
[----:B-1----:R-:W-:Y:S01]  /*0300*/  IMAD.U32 R7, RZ, RZ, UR4 ;  /* 0x00000004ff077e24 */ /* 0x002fe2000f8e00ff */
[----:B0-----:R-:W-:-:S04]  /*0310*/  FMNMX R4, R0, 1.00000001335143196e-10, !PT ;  /* 0x2edbe6ff00047809 */ /* 0x001fc80007800000 */
[----:B------:R-:W0:Y:S08]  /*0320*/  MUFU.RCP R3, R4 ;  /* 0x0000000400037308 */ /* 0x000e300000001000 */
[----:B------:R-:W1:Y:S01]  /*0330*/  FCHK P0, R7, R4 ;  /* 0x0000000407007302 */ /* 0x000e620000000000 */
[----:B0-----:R-:W-:-:S04]  /*0340*/  FFMA R0, -R4, R3, 1 ;  /* 0x3f80000004007423 */ /* 0x001fc80000000103 */
[----:B------:R-:W-:-:S04]  /*0350*/  FFMA R0, R3, R0, R3 ;  /* 0x0000000003007223 */ /* 0x000fc80000000003 */
[----:B------:R-:W-:-:S04]  /*0360*/  FFMA R3, R0, UR4, RZ ;  /* 0x0000000400037c23 */ /* 0x000fc800080000ff */
[----:B------:R-:W-:-:S04]  /*0370*/  FFMA R2, -R4, R3, UR4 ;  /* 0x0000000404027e23 */ /* 0x000fc80008000103 */
[----:B------:R-:W-:Y:S01]  /*0380*/  FFMA R5, R0, R2, R3 ;  /* 0x0000000200057223 */ /* 0x000fe20000000003 */
[----:B-1----:R-:W-:Y:S06]  /*0390*/  @!P0 BRA `(.L_x_5) ;  /* 0x00000000000c8947 */ /* 0x002fec0003800000 */
[----:B------:R-:W-:-:S07]  /*03a0*/  MOV R2, 0x3c0 ;  /* 0x000003c000027802 */ /* 0x000fce0000000f00 */
[----:B------:R-:W-:Y:S05]  /*03b0*/  CALL.REL.NOINC `($__internal_0_$__cuda_sm3x_div_rn_noftz_f32_slowpath) ;  /* 0x0000000000107944 */ /* 0x000fea0003c00000 */
[----:B------:R-:W-:-:S07]  /*03c0*/  IMAD.MOV.U32 R5, RZ, RZ, R4 ;  /* 0x000000ffff057224 */ /* 0x000fce00078e0004 */
.L_x_5:
[----:B------:R-:W0:Y:S02]  /*03d0*/  LDC.64 R2, c[0x0][0x380] ;  /* 0x0000e000ff027b82 */ /* 0x000e240000000a00 */
[----:B0-----:R-:W-:Y:S01]  /*03e0*/  REDG.E.MAX.S32.STRONG.GPU desc[UR6][R2.64], R5 ;  /* 0x000000050200798e */ /* 0x001fe2000d12e306 */
[----:B------:R-:W-:Y:S05]  /*03f0*/  EXIT ;  /* 0x000000000000794d */ /* 0x000fea0003800000 */
        .weak           $__internal_0_$__cuda_sm3x_div_rn_noftz_f32_slowpath
        .type           $__internal_0_$__cuda_sm3x_div_rn_noftz_f32_slowpath,@function
        .size           $__internal_0_$__cuda_sm3x_div_rn_noftz_f32_slowpath,(.L_x_316 - $__internal_0_$__cuda_sm3x_div_rn_noftz_f32_slowpath)
$__internal_0_$__cuda_sm3x_div_rn_noftz_f32_slowpath:
[----:B------:R-:W0:Y:S01]  /*0400*/  LDC R3, c[0x0][0x394] ;  /* 0x0000e500ff037b82 */ /* 0x000e220000000800 */
[----:B------:R-:W-:-:S04]  /*0410*/  SHF.R.U32.HI R0, RZ, 0x17, R4 ;  /* 0x00000017ff007819 */ /* 0x000fc80000011604 */
[----:B------:R-:W-:-:S03]  /*0420*/  LOP3.LUT R6, R0, 0xff, RZ, 0xc0, !PT ;  /* 0x000000ff00067812 */ /* 0x000fc600078ec0ff */
[----:B------:R-:W1:Y:S02]  /*0430*/  LDC R7, c[0x0][0x394] ;  /* 0x0000e500ff077b82 */ /* 0x000e640000000800 */
[----:B------:R-:W-:-:S05]  /*0440*/  VIADD R10, R6, 0xffffffff ;  /* 0xffffffff060a7836 */ /* 0x000fca0000000000 */
[----:B------:R-:W-:Y:S02]  /*0450*/  ISETP.GT.U32.AND P0, PT, R10, 0xfd, PT ;  /* 0x000000fd0a00780c */ /* 0x000fe40003f04070 */
[----:B0-----:R-:W-:-:S04]  /*0460*/  SHF.R.U32.HI R0, RZ, 0x17, R3 ;  /* 0x00000017ff007819 */ /* 0x001fc80000011603 */
[----:B------:R-:W-:-:S05]  /*0470*/  LOP3.LUT R5, R0, 0xff, RZ, 0xc0, !PT ;  /* 0x000000ff00057812 */ /* 0x000fca00078ec0ff */
[----:B------:R-:W-:-:S05]  /*0480*/  VIADD R9, R5, 0xffffffff ;  /* 0xffffffff05097836 */ /* 0x000fca0000000000 */
[----:B------:R-:W-:-:S13]  /*0490*/  ISETP.GT.U32.OR P0, PT, R9, 0xfd, P0 ;  /* 0x000000fd0900780c */ /* 0x000fda0000704470 */
[----:B------:R-:W-:Y:S01]  /*04a0*/  @!P0 IMAD.MOV.U32 R8, RZ, RZ, RZ ;  /* 0x000000ffff088224 */ /* 0x000fe200078e00ff */
[----:B-1----:R-:W-:Y:S06]  /*04b0*/  @!P0 BRA `(.L_x_6) ;  /* 0x0000000000608947 */ /* 0x002fec0003800000 */
[----:B------:R-:W-:Y:S01]  /*04c0*/  FSETP.GTU.FTZ.AND P0, PT, |R3|, +INF , PT ;  /* 0x7f8000000300780b */ /* 0x000fe20003f1c200 */
[----:B------:R-:W-:Y:S01]  /*04d0*/  IMAD.MOV.U32 R0, RZ, RZ, R4 ;  /* 0x000000ffff007224 */ /* 0x000fe200078e0004 */
[----:B------:R-:W-:-:S04]  /*04e0*/  FSETP.GTU.FTZ.AND P1, PT, |R4|, +INF , PT ;  /* 0x7f8000000400780b */ /* 0x000fc80003f3c200 */
[----:B------:R-:W-:-:S13]  /*04f0*/  PLOP3.LUT P0, PT, P0, P1, PT, 0xf8, 0x8f ;  /* 0x00000000008f781c */ /* 0x000fda0000703f70 */
[----:B------:R-:W-:Y:S05]  /*0500*/  @P0 BRA `(.L_x_7) ;  /* 0x0000000400440947 */ /* 0x000fea0003800000 */
[----:B------:R-:W-:-:S13]  /*0510*/  LOP3.LUT P0, RZ, R4, 0x7fffffff, R7, 0xc8, !PT ;  /* 0x7fffffff04ff7812 */ /* 0x000fda000780c807 */
[----:B------:R-:W-:Y:S05]  /*0520*/  @!P0 BRA `(.L_x_8) ;  /* 0x0000000400348947 */ /* 0x000fea0003800000 */
[C---:B------:R-:W-:Y:S02]  /*0530*/  FSETP.NEU.FTZ.AND P2, PT, |R3|.reuse, +INF , PT ;  /* 0x7f8000000300780b */ /* 0x040fe40003f5d200 */
[----:B------:R-:W-:Y:S02]  /*0540*/  FSETP.NEU.FTZ.AND P1, PT, |R0|, +INF , PT ;  /* 0x7f8000000000780b */ /* 0x000fe40003f3d200 */
[----:B------:R-:W-:-:S11]  /*0550*/  FSETP.NEU.FTZ.AND P0, PT, |R3|, +INF , PT ;  /* 0x7f8000000300780b */ /* 0x000fd60003f1d200 */
[----:B------:R-:W-:Y:S05]  /*0560*/  @!P1 BRA !P2, `(.L_x_8) ;  /* 0x0000000400249947 */ /* 0x000fea0005000000 */
[----:B------:R-:W-:-:S04]  /*0570*/  LOP3.LUT P2, RZ, R7, 0x7fffffff, RZ, 0xc0, !PT ;  /* 0x7fffffff07ff7812 */ /* 0x000fc8000784c0ff */
[----:B------:R-:W-:-:S13]  /*0580*/  PLOP3.LUT P1, PT, P1, P2, PT, 0x2f, 0xf2 ;  /* 0x0000000000f2781c */ /* 0x000fda0000f24577 */
[----:B------:R-:W-:Y:S05]  /*0590*/  @P1 BRA `(.L_x_9) ;  /* 0x0000000400101947 */ /* 0x000fea0003800000 */
[----:B------:R-:W-:-:S04]  /*05a0*/  LOP3.LUT P1, RZ, R4, 0x7fffffff, RZ, 0xc0, !PT ;  /* 0x7fffffff04ff7812 */ /* 0x000fc8000782c0ff */
[----:B------:R-:W-:-:S13]  /*05b0*/  PLOP3.LUT P0, PT, P0, P1, PT, 0x2f, 0xf2 ;  /* 0x0000000000f2781c */ /* 0x000fda0000702577 */
[----:B------:R-:W-:Y:S05]  /*05c0*/  @P0 BRA `(.L_x_10) ;  /* 0x0000000000f80947 */ /* 0x000fea0003800000 */
[----:B------:R-:W-:Y:S02]  /*05d0*/  ISETP.GE.AND P0, PT, R9, RZ, PT ;  /* 0x000000ff0900720c */ /* 0x000fe40003f06270 */
[----:B------:R-:W-:-:S11]  /*05e0*/  ISETP.GE.AND P1, PT, R10, RZ, PT ;  /* 0x000000ff0a00720c */ /* 0x000fd60003f26270 */
[----:B------:R-:W-:Y:S02]  /*05f0*/  @P0 IMAD.MOV.U32 R8, RZ, RZ, RZ ;  /* 0x000000ffff080224 */ /* 0x000fe400078e00ff */
[----:B------:R-:W-:Y:S01]  /*0600*/  @!P0 FFMA R7, R3, 1.84467440737095516160e+19, RZ ;  /* 0x5f80000003078823 */ /* 0x000fe200000000ff */
[----:B------:R-:W-:Y:S02]  /*0610*/  @!P0 IMAD.MOV.U32 R8, RZ, RZ, -0x40 ;  /* 0xffffffc0ff088424 */ /* 0x000fe400078e00ff */
[----:B------:R-:W-:Y:S02]  /*0620*/  @!P1 FFMA R4, R0, 1.84467440737095516160e+19, RZ ;  /* 0x5f80000000049823 */ /* 0x000fe400000000ff */
[----:B------:R-:W-:-:S07]  /*0630*/  @!P1 VIADD R8, R8, 0x40 ;  /* 0x0000004008089836 */ /* 0x000fce0000000000 */
.L_x_6:
[----:B------:R-:W-:Y:S01]  /*0640*/  LEA R3, R6, 0xc0800000, 0x17 ;  /* 0xc080000006037811 */ /* 0x000fe200078eb8ff */
[----:B------:R-:W-:-:S04]  /*0650*/  VIADD R5, R5, 0xffffff81 ;  /* 0xffffff8105057836 */ /* 0x000fc80000000000 */
[----:B------:R-:W-:Y:S02]  /*0660*/  IMAD.IADD R3, R4, 0x1, -R3 ;  /* 0x0000000104037824 */ /* 0x000fe400078e0a03 */
[C---:B------:R-:W-:Y:S01]  /*0670*/  IMAD R0, R5.reuse, -0x800000, R7 ;  /* 0xff80000005007824 */ /* 0x040fe200078e0207 */
[----:B------:R-:W-:Y:S01]  /*0680*/  IADD3 R5, PT, PT, R5, 0x7f, -R6 ;  /* 0x0000007f05057810 */ /* 0x000fe20007ffe806 */
[----:B------:R-:W0:Y:S01]  /*0690*/  MUFU.RCP R4, R3 ;  /* 0x0000000300047308 */ /* 0x000e220000001000 */
[----:B------:R-:W-:-:S03]  /*06a0*/  FADD.FTZ R9, -R3, -RZ ;  /* 0x800000ff03097221 */ /* 0x000fc60000010100 */
[----:B------:R-:W-:Y:S02]  /*06b0*/  IMAD.IADD R5, R5, 0x1, R8 ;  /* 0x0000000105057824 */ /* 0x000fe400078e0208 */
[----:B0-----:R-:W-:-:S04]  /*06c0*/  FFMA R11, R4, R9, 1 ;  /* 0x3f800000040b7423 */ /* 0x001fc80000000009 */
[----:B------:R-:W-:-:S04]  /*06d0*/  FFMA R11, R4, R11, R4 ;  /* 0x0000000b040b7223 */ /* 0x000fc80000000004 */
[----:B------:R-:W-:-:S04]  /*06e0*/  FFMA R4, R0, R11, RZ ;  /* 0x0000000b00047223 */ /* 0x000fc800000000ff */
[----:B------:R-:W-:-:S04]  /*06f0*/  FFMA R7, R9, R4, R0 ;  /* 0x0000000409077223 */ /* 0x000fc80000000000 */
[----:B------:R-:W-:-:S04]  /*0700*/  FFMA R10, R11, R7, R4 ;  /* 0x000000070b0a7223 */ /* 0x000fc80000000004 */
[----:B------:R-:W-:-:S04]  /*0710*/  FFMA R9, R9, R10, R0 ;  /* 0x0000000a09097223 */ /* 0x000fc80000000000 */
[----:B------:R-:W-:-:S05]  /*0720*/  FFMA R4, R11, R9, R10 ;  /* 0x000000090b047223 */ /* 0x000fca000000000a */
[----:B------:R-:W-:-:S04]  /*0730*/  SHF.R.U32.HI R0, RZ, 0x17, R4 ;  /* 0x00000017ff007819 */ /* 0x000fc80000011604 */
[----:B------:R-:W-:-:S05]  /*0740*/  LOP3.LUT R0, R0, 0xff, RZ, 0xc0, !PT ;  /* 0x000000ff00007812 */ /* 0x000fca00078ec0ff */
[----:B------:R-:W-:-:S04]  /*0750*/  IMAD.IADD R7, R0, 0x1, R5 ;  /* 0x0000000100077824 */ /* 0x000fc800078e0205 */
[----:B------:R-:W-:-:S05]  /*0760*/  VIADD R0, R7, 0xffffffff ;  /* 0xffffffff07007836 */ /* 0x000fca0000000000 */
[----:B------:R-:W-:-:S13]  /*0770*/  ISETP.GE.U32.AND P0, PT, R0, 0xfe, PT ;  /* 0x000000fe0000780c */ /* 0x000fda0003f06070 */
[----:B------:R-:W-:Y:S05]  /*0780*/  @!P0 BRA `(.L_x_11) ;  /* 0x0000000000808947 */ /* 0x000fea0003800000 */
[----:B------:R-:W-:-:S13]  /*0790*/  ISETP.GT.AND P0, PT, R7, 0xfe, PT ;  /* 0x000000fe0700780c */ /* 0x000fda0003f04270 */
[----:B------:R-:W-:Y:S05]  /*07a0*/  @P0 BRA `(.L_x_12) ;  /* 0x00000000006c0947 */ /* 0x000fea0003800000 */
[----:B------:R-:W-:-:S13]  /*07b0*/  ISETP.GE.AND P0, PT, R7, 0x1, PT ;  /* 0x000000010700780c */ /* 0x000fda0003f06270 */
[----:B------:R-:W-:Y:S05]  /*07c0*/  @P0 BRA `(.L_x_13) ;  /* 0x0000000000980947 */ /* 0x000fea0003800000 */
[----:B------:R-:W-:Y:S02]  /*07d0*/  ISETP.GE.AND P0, PT, R7, -0x18, PT ;  /* 0xffffffe80700780c */ /* 0x000fe40003f06270 */
[----:B------:R-:W-:-:S11]  /*07e0*/  LOP3.LUT R4, R4, 0x80000000, RZ, 0xc0, !PT ;  /* 0x8000000004047812 */ /* 0x000fd600078ec0ff */
[----:B------:R-:W-:Y:S05]  /*07f0*/  @!P0 BRA `(.L_x_13) ;  /* 0x00000000008c8947 */ /* 0x000fea0003800000 */
[-CC-:B------:R-:W-:Y:S01]  /*0800*/  FFMA.RZ R0, R11, R9.reuse, R10.reuse ;  /* 0x000000090b007223 */ /* 0x180fe2000000c00a */
[----:B------:R-:W-:Y:S02]  /*0810*/  VIADD R6, R7, 0x20 ;  /* 0x0000002007067836 */ /* 0x000fe40000000000 */
[-CC-:B------:R-:W-:Y:S01]  /*0820*/  FFMA.RM R3, R11, R9.reuse, R10.reuse ;  /* 0x000000090b037223 */ /* 0x180fe2000000400a */
[----:B------:R-:W-:Y:S02]  /*0830*/  ISETP.NE.AND P2, PT, R7, RZ, PT ;  /* 0x000000ff0700720c */ /* 0x000fe40003f45270 */
[----:B------:R-:W-:Y:S01]  /*0840*/  LOP3.LUT R5, R0, 0x7fffff, RZ, 0xc0, !PT ;  /* 0x007fffff00057812 */ /* 0x000fe200078ec0ff */
[----:B------:R-:W-:Y:S01]  /*0850*/  FFMA.RP R0, R11, R9, R10 ;  /* 0x000000090b007223 */ /* 0x000fe2000000800a */
[----:B------:R-:W-:Y:S01]  /*0860*/  ISETP.NE.AND P1, PT, R7, RZ, PT ;  /* 0x000000ff0700720c */ /* 0x000fe20003f25270 */
[----:B------:R-:W-:Y:S01]  /*0870*/  IMAD.MOV R7, RZ, RZ, -R7 ;  /* 0x000000ffff077224 */ /* 0x000fe200078e0a07 */
[----:B------:R-:W-:-:S02]  /*0880*/  LOP3.LUT R5, R5, 0x800000, RZ, 0xfc, !PT ;  /* 0x0080000005057812 */ /* 0x000fc400078efcff */
[----:B------:R-:W-:Y:S02]  /*0890*/  FSETP.NEU.FTZ.AND P0, PT, R0, R3, PT ;  /* 0x000000030000720b */ /* 0x000fe40003f1d000 */
[----:B------:R-:W-:Y:S02]  /*08a0*/  SHF.L.U32 R6, R5, R6, RZ ;  /* 0x0000000605067219 */ /* 0x000fe400000006ff */
[----:B------:R-:W-:Y:S02]  /*08b0*/  SEL R0, R7, RZ, P2 ;  /* 0x000000ff07007207 */ /* 0x000fe40001000000 */
[----:B------:R-:W-:Y:S02]  /*08c0*/  ISETP.NE.AND P1, PT, R6, RZ, P1 ;  /* 0x000000ff0600720c */ /* 0x000fe40000f25270 */
[----:B------:R-:W-:Y:S02]  /*08d0*/  SHF.R.U32.HI R0, RZ, R0, R5 ;  /* 0x00000000ff007219 */ /* 0x000fe40000011605 */
[----:B------:R-:W-:-:S02]  /*08e0*/  PLOP3.LUT P0, PT, P0, P1, PT, 0xf8, 0x8f ;  /* 0x00000000008f781c */ /* 0x000fc40000703f70 */
[----:B------:R-:W-:Y:S02]  /*08f0*/  SHF.R.U32.HI R6, RZ, 0x1, R0 ;  /* 0x00000001ff067819 */ /* 0x000fe40000011600 */
[----:B------:R-:W-:-:S04]  /*0900*/  SEL R3, RZ, 0x1, !P0 ;  /* 0x00000001ff037807 */ /* 0x000fc80004000000 */
[----:B------:R-:W-:-:S04]  /*0910*/  LOP3.LUT R3, R3, 0x1, R6, 0xf8, !PT ;  /* 0x0000000103037812 */ /* 0x000fc800078ef806 */
[----:B------:R-:W-:-:S05]  /*0920*/  LOP3.LUT R3, R3, R0, RZ, 0xc0, !PT ;  /* 0x0000000003037212 */ /* 0x000fca00078ec0ff */
[----:B------:R-:W-:-:S05]  /*0930*/  IMAD.IADD R3, R6, 0x1, R3 ;  /* 0x0000000106037824 */ /* 0x000fca00078e0203 */
[----:B------:R-:W-:Y:S01]  /*0940*/  LOP3.LUT R4, R3, R4, RZ, 0xfc, !PT ;  /* 0x0000000403047212 */ /* 0x000fe200078efcff */
[----:B------:R-:W-:Y:S06]  /*0950*/  BRA `(.L_x_13) ;  /* 0x0000000000347947 */ /* 0x000fec0003800000 */
.L_x_12:
[----:B------:R-:W-:-:S04]  /*0960*/  LOP3.LUT R4, R4, 0x80000000, RZ, 0xc0, !PT ;  /* 0x8000000004047812 */ /* 0x000fc800078ec0ff */
[----:B------:R-:W-:Y:S01]  /*0970*/  LOP3.LUT R4, R4, 0x7f800000, RZ, 0xfc, !PT ;  /* 0x7f80000004047812 */ /* 0x000fe200078efcff */
[----:B------:R-:W-:Y:S06]  /*0980*/  BRA `(.L_x_13) ;  /* 0x0000000000287947 */ /* 0x000fec0003800000 */
.L_x_11:
[----:B------:R-:W-:Y:S01]  /*0990*/  IMAD R4, R5, 0x800000, R4 ;  /* 0x0080000005047824 */ /* 0x000fe200078e0204 */
[----:B------:R-:W-:Y:S06]  /*09a0*/  BRA `(.L_x_13) ;  /* 0x0000000000207947 */ /* 0x000fec0003800000 */
.L_x_10:
[----:B------:R-:W-:-:S04]  /*09b0*/  LOP3.LUT R4, R4, 0x80000000, R7, 0x48, !PT ;  /* 0x8000000004047812 */ /* 0x000fc800078e4807 */
[----:B------:R-:W-:Y:S01]  /*09c0*/  LOP3.LUT R4, R4, 0x7f800000, RZ, 0xfc, !PT ;  /* 0x7f80000004047812 */ /* 0x000fe200078efcff */
[----:B------:R-:W-:Y:S06]  /*09d0*/  BRA `(.L_x_13) ;  /* 0x0000000000147947 */ /* 0x000fec0003800000 */
.L_x_9:
[----:B------:R-:W-:Y:S01]  /*09e0*/  LOP3.LUT R4, R4, 0x80000000, R7, 0x48, !PT ;  /* 0x8000000004047812 */ /* 0x000fe200078e4807 */
[----:B------:R-:W-:Y:S06]  /*09f0*/  BRA `(.L_x_13) ;  /* 0x00000000000c7947 */ /* 0x000fec0003800000 */
.L_x_8:
[----:B------:R-:W0:Y:S01]  /*0a00*/  MUFU.RSQ R4, -QNAN ;  /* 0xffc0000000047908 */ /* 0x000e220000001400 */
[----:B------:R-:W-:Y:S05]  /*0a10*/  BRA `(.L_x_13) ;  /* 0x0000000000047947 */ /* 0x000fea0003800000 */
.L_x_7:
[----:B------:R-:W-:-:S07]  /*0a20*/  FADD.FTZ R4, R0, R3 ;  /* 0x0000000300047221 */ /* 0x000fce0000010000 */
.L_x_13:
[----:B------:R-:W-:-:S04]  /*0a30*/  IMAD.MOV.U32 R3, RZ, RZ, 0x0 ;  /* 0x00000000ff037424 */ /* 0x000fc800078e00ff */
[----:B0-----:R-:W-:Y:S05]  /*0a40*/  RET.REL.NODEC R2 `(compute_fp8_scale_kernel) ;  /* 0xfffffff4026c7950 */ /* 0x001fea0003c3ffff */
.L_x_14:
[----:B------:R-:W-:-:S00]  /*0a50*/  BRA `(.L_x_14) ;  /* 0xfffffffc00fc7947 */ /* 0x000fc0000383ffff */
[----:B------:R-:W-:-:S00]  /*0a60*/  NOP ;  /* 0x0000000000007918 */ /* 0x000fc00000000000 */
        /* <DEDUP_REMOVED lines=9> */
.L_x_316:


//--------------------- .text.fp8_f16_gemm_kernel --------------------------
	.section	.text.fp8_f16_gemm_kernel,"ax",@progbits
	.align	128
        .global         fp8_f16_gemm_kernel
        .type           fp8_f16_gemm_kernel,@function
        .size           fp8_f16_gemm_kernel,(.L_x_318 - fp8_f16_gemm_kernel)
        .other          fp8_f16_gemm_kernel,@"STO_CUDA_ENTRY STV_DEFAULT"
fp8_f16_gemm_kernel:
.text.fp8_f16_gemm_kernel:
[----:B------:R-:W-:Y:S01]  /*0000*/  LDC R1, c[0x0][0x37c] ;  /* 0x0000df00ff017b82 */ /* 0x000fe20000000800 */
[----:B------:R-:W0:Y:S01]  /*0010*/  LDCU UR10, c[0x0][0x3a4] ;  /* 0x00007480ff0a77ac */ /* 0x000e220008000800 */
[----:B------:R-:W1:Y:S01]  /*0020*/  S2R R14, SR_CTAID.Y ;  /* 0x00000000000e7919 */ /* 0x000e620000002600 */
[----:B------:R-:W-:Y:S01]  /*0030*/  IMAD.MOV.U32 R16, RZ, RZ, RZ ;  /* 0x000000ffff107224 */ /* 0x000fe200078e00ff */
[----:B------:R-:W2:Y:S01]  /*0040*/  LDCU.64 UR8, c[0x0][0x358] ;  /* 0x00006b00ff0877ac */ /* 0x000ea20008000a00 */
[----:B------:R-:W1:Y:S01]  /*0050*/  S2R R13, SR_TID.Y ;  /* 0x00000000000d7919 */ /* 0x000e620000002200 */
[----:B------:R-:W3:Y:S01]  /*0060*/  S2R R0, SR_CTAID.X ;  /* 0x0000000000007919 */ /* 0x000ee20000002500 */
[----:B------:R-:W3:Y:S01]  /*0070*/  S2R R12, SR_TID.X ;  /* 0x00000000000c7919 */ /* 0x000ee20000002100 */
[----:B0-----:R-:W-:-:S04]  /*0080*/  UIADD3 UR4, UPT, UPT, UR10, 0xf, URZ ;  /* 0x0000000f0a047890 */ /* 0x001fc8000fffe0ff */
[----:B------:R-:W-:Y:S01]  /*0090*/  UISETP.GE.U32.AND UP0, UPT, UR4, 0x10, UPT ;  /* 0x000000100400788c */ /* 0x000fe2000bf06070 */
[----:B-1----:R-:W-:Y:S02]  /*00a0*/  IMAD R14, R14, 0x10, R13 ;  /* 0x000000100e0e7824 */ /* 0x002fe400078e020d */
[----:B---3--:R-:W-:-:S06]  /*00b0*/  IMAD R15, R0, 0x10, R12 ;  /* 0x00000010000f7824 */ /* 0x008fcc00078e020c */
[----:B--2---:R-:W-:Y:S05]  /*00c0*/  BRA.U !UP0, `(.L_x_15) ;  /* 0x0000002108287547 */ /* 0x004fea000b800000 */
[----:B------:R-:W0:Y:S01]  /*00d0*/  S2UR UR7, SR_CgaCtaId ;  /* 0x00000000000779c3 */ /* 0x000e220000008800 */
[----:B------:R-:W1:Y:S01]  /*00e0*/  LDCU UR11, c[0x0][0x3a0] ;  /* 0x00007400ff0b77ac */ /* 0x000e620008000800 */
[----:B------:R-:W-:Y:S02]  /*00f0*/  IMAD.MOV.U32 R16, RZ, RZ, RZ ;  /* 0x000000ffff107224 */ /* 0x000fe400078e00ff */
[--C-:B------:R-:W-:Y:S01]  /*0100*/  IMAD R7, R14, UR10, R12.reuse ;  /* 0x0000000a0e077c24 */ /* 0x100fe2000f8e020c */
[----:B------:R-:W-:Y:S01]  /*0110*/  UMOV UR5, 0x400 ;  /* 0x0000040000057882 */ /* 0x000fe20000000000 */
[----:B------:R-:W-:Y:S02]  /*0120*/  USHF.R.U32.HI UR6, URZ, 0x4, UR4 ;  /* 0x00000004ff067899 */ /* 0x000fe40008011604 */
[----:B------:R-:W2:Y:S01]  /*0130*/  LDC R10, c[0x0][0x3a0] ;  /* 0x0000e800ff0a7b82 */ /* 0x000ea20000000800 */
[----:B------:R-:W-:Y:S01]  /*0140*/  UIADD3 UR4, UPT, UPT, UR5, 0x100, URZ ;  /* 0x0000010005047890 */ /* 0x000fe2000fffe0ff */
[----:B------:R-:W3:Y:S01]  /*0150*/  LDCU UR14, c[0x0][0x3a4] ;  /* 0x00007480ff0e77ac */ /* 0x000ee20008000800 */
[----:B------:R-:W4:Y:S01]  /*0160*/  LDCU UR12, c[0x0][0x39c] ;  /* 0x00007380ff0c77ac */ /* 0x000f220008000800 */
[----:B-1----:R-:W-:Y:S01]  /*0170*/  IMAD R11, R13, UR11, R12 ;  /* 0x0000000b0d0b7c24 */ /* 0x002fe2000f8e020c */
[----:B------:R-:W1:Y:S03]  /*0180*/  LDCU UR13, c[0x0][0x398] ;  /* 0x00007300ff0d77ac */ /* 0x000e660008000800 */
[----:B------:R-:W-:Y:S01]  /*0190*/  IMAD R11, R0, 0x10, R11 ;  /* 0x00000010000b7824 */ /* 0x000fe200078e020b */
[----:B0-----:R-:W-:-:S02]  /*01a0*/  ULEA UR5, UR7, UR5, 0x18 ;  /* 0x0000000507057291 */ /* 0x001fc4000f8ec0ff */
[----:B------:R-:W-:Y:S02]  /*01b0*/  ULEA UR4, UR7, UR4, 0x18 ;  /* 0x0000000407047291 */ /* 0x000fe4000f8ec0ff */
[----:B------:R-:W-:Y:S02]  /*01c0*/  UIADD3 UR6, UPT, UPT, -UR6, URZ, URZ ;  /* 0x000000ff06067290 */ /* 0x000fe4000fffe1ff */
[----:B------:R-:W-:Y:S02]  /*01d0*/  LEA R9, R13, UR5, 0x4 ;  /* 0x000000050d097c11 */ /* 0x000fe4000f8e20ff */
[----:B------:R-:W-:-:S03]  /*01e0*/  LEA R8, R12, UR4, 0x1 ;  /* 0x000000040c087c11 */ /* 0x000fc6000f8e08ff */
[----:B------:R-:W-:Y:S02]  /*01f0*/  IMAD.IADD R6, R12, 0x1, R9 ;  /* 0x000000010c067824 */ /* 0x000fe400078e0209 */
[----:B---34-:R-:W-:-:S07]  /*0200*/  IMAD R0, R13, 0x20, R8 ;  /* 0x000000200d007824 */ /* 0x018fce00078e0208 */
.L_x_63:
[----:B------:R-:W-:Y:S02]  /*0210*/  ISETP.GE.U32.AND P0, PT, R12, UR14, PT ;  /* 0x0000000e0c007c0c */ /* 0x000fe4000bf06070 */
[----:B------:R-:W-:Y:S02]  /*0220*/  ISETP.GE.U32.AND P1, PT, R13, UR14, PT ;  /* 0x0000000e0d007c0c */ /* 0x000fe4000bf26070 */
[----:B------:R-:W-:Y:S02]  /*0230*/  ISETP.GE.U32.OR P0, PT, R14, UR12, P0 ;  /* 0x0000000c0e007c0c */ /* 0x000fe40008706470 */
[----:B--2---:R-:W-:Y:S02]  /*0240*/  ISETP.GE.U32.OR P1, PT, R15, R10, P1 ;  /* 0x0000000a0f00720c */ /* 0x004fe40000f26470 */
[----:B------:R-:W-:-:S09]  /*0250*/  PRMT R21, RZ, 0x7610, R21 ;  /* 0x00007610ff157816 */ /* 0x000fd20000000015 */
[----:B------:R-:W0:Y:S08]  /*0260*/  @!P0 LDC.64 R2, c[0x0][0x388] ;  /* 0x0000e200ff028b82 */ /* 0x000e300000000a00 */
[----:B------:R-:W2:Y:S01]  /*0270*/  @!P1 LDC.64 R4, c[0x0][0x390] ;  /* 0x0000e400ff049b82 */ /* 0x000ea20000000a00 */
[----:B0-----:R-:W-:-:S05]  /*0280*/  @!P0 IADD3 R2, P2, PT, R7, R2, RZ ;  /* 0x0000000207028210 */ /* 0x001fca0007f5e0ff */
[----:B------:R-:W-:Y:S02]  /*0290*/  @!P0 IMAD.X R3, RZ, RZ, R3, P2 ;  /* 0x000000ffff038224 */ /* 0x000fe400010e0603 */
[----:B--2---:R-:W-:-:S03]  /*02a0*/  @!P1 IMAD.WIDE.U32 R4, R11, 0x2, R4 ;  /* 0x000000020b049825 */ /* 0x004fc600078e0004 */
[----:B------:R-:W2:Y:S04]  /*02b0*/  @!P0 LDG.E.U8.CONSTANT R21, desc[UR8][R2.64] ;  /* 0x0000000802158981 */ /* 0x000ea8000c1e9100 */
[----:B------:R-:W3:Y:S01]  /*02c0*/  @!P1 LDG.E.U16.CONSTANT R23, desc[UR8][R4.64] ;  /* 0x0000000804179981 */ /* 0x000ee2000c1e9500 */
[----:B------:R-:W-:Y:S03]  /*02d0*/  BSSY.RECONVERGENT B0, `(.L_x_16) ;  /* 0x0000024000007945 */ /* 0x000fe60003800200 */
[----:B--2---:R-:W-:Y:S01]  /*02e0*/  STS.U8 [R6], R21 ;  /* 0x0000001506007388 */ /* 0x004fe20000000000 */
[----:B------:R-:W-:-:S05]  /*02f0*/  @P1 PRMT R23, RZ, 0x7610, R23 ;  /* 0x00007610ff171816 */ /* 0x000fca0000000017 */
[----:B---3--:R-:W-:Y:S01]  /*0300*/  STS.U16 [R0], R23 ;  /* 0x0000001700007388 */ /* 0x008fe20000000400 */
[----:B------:R-:W-:Y:S06]  /*0310*/  BAR.SYNC.DEFER_BLOCKING 0x0 ;  /* 0x0000000000007b1d */ /* 0x000fec0000010000 */
[----:B------:R-:W0:Y:S04]  /*0320*/  LDS.U8 R19, [R9] ;  /* 0x0000000009137984 */ /* 0x000e280000000000 */
[----:B------:R-:W2:Y:S04]  /*0330*/  LDS.U8 R17, [R9+0x1] ;  /* 0x0000010009117984 */ /* 0x000ea80000000000 */
[----:B------:R-:W3:Y:S01]  /*0340*/  LDS.U16 R22, [R8] ;  /* 0x0000000008167984 */ /* 0x000ee20000000400 */
[----:B0-----:R-:W-:-:S02]  /*0350*/  SHF.R.U32.HI R20, RZ, 0x3, R19 ;  /* 0x00000003ff147819 */ /* 0x001fc40000011613 */
[----:B------:R-:W-:Y:S02]  /*0360*/  LOP3.LUT R18, R19, 0x7, RZ, 0xc0, !PT ;  /* 0x0000000713127812 */ /* 0x000fe400078ec0ff */
[----:B------:R-:W-:-:S04]  /*0370*/  LOP3.LUT R5, R20, 0xf, RZ, 0xc0, !PT ;  /* 0x0000000f14057812 */ /* 0x000fc800078ec0ff */
[----:B------:R-:W-:-:S04]  /*0380*/  LOP3.LUT R2, R5, R18, RZ, 0xfc, !PT ;  /* 0x0000001205027212 */ /* 0x000fc800078efcff */
[----:B------:R-:W-:Y:S02]  /*0390*/  PRMT R2, R2, 0x9910, RZ ;  /* 0x0000991002027816 */ /* 0x000fe400000000ff */
[----:B--2---:R-:W-:Y:S02]  /*03a0*/  SHF.R.U32.HI R3, RZ, 0x3, R17 ;  /* 0x00000003ff037819 */ /* 0x004fe40000011611 */
[----:B------:R-:W-:Y:S02]  /*03b0*/  ISETP.NE.AND P2, PT, R2, RZ, PT ;  /* 0x000000ff0200720c */ /* 0x000fe40003f45270 */
[----:B------:R-:W-:Y:S02]  /*03c0*/  LOP3.LUT R2, R17, 0x7, RZ, 0xc0, !PT ;  /* 0x0000000711027812 */ /* 0x000fe400078ec0ff */
[----:B------:R-:W-:-:S04]  /*03d0*/  LOP3.LUT R3, R3, 0xf, RZ, 0xc0, !PT ;  /* 0x0000000f03037812 */ /* 0x000fc800078ec0ff */
[----:B------:R-:W-:-:S04]  /*03e0*/  LOP3.LUT R4, R3, R2, RZ, 0xfc, !PT ;  /* 0x0000000203047212 */ /* 0x000fc800078efcff */
[----:B------:R-:W-:Y:S02]  /*03f0*/  PRMT R20, R4, 0x9910, RZ ;  /* 0x0000991004147816 */ /* 0x000fe400000000ff */
[----:B------:R-:W-:-:S04]  /*0400*/  @!P2 PRMT R4, R19, 0x8880, RZ ;  /* 0x000088801304a816 */ /* 0x000fc800000000ff */
[----:B------:R-:W-:Y:S01]  /*0410*/  @!P2 ISETP.GT.AND P1, PT, R4, -0x1, PT ;  /* 0xffffffff0400a80c */ /* 0x000fe20003f24270 */
[----:B---3--:R-:W-:Y:S01]  /*0420*/  HADD2.F32 R22, -RZ, R22.H0_H0 ;  /* 0x20000016ff167230 */ /* 0x008fe20000004100 */
[----:B------:R-:W-:Y:S02]  /*0430*/  ISETP.NE.AND P0, PT, R20, RZ, PT ;  /* 0x000000ff1400720c */ /* 0x000fe40003f05270 */
[----:B------:R-:W-:Y:S01]  /*0440*/  @!P2 FSEL R4, -RZ, RZ, !P1 ;  /* 0x000000ffff04a208 */ /* 0x000fe20004800100 */
[----:B------:R-:W-:Y:S10]  /*0450*/  @!P2 BRA `(.L_x_17) ;  /* 0x00000000002ca947 */ /* 0x000ff40003800000 */
[----:B------:R-:W-:-:S04]  /*0460*/  PRMT R4, R19, 0x8880, RZ ;  /* 0x0000888013047816 */ /* 0x000fc800000000ff */
[----:B------:R-:W-:-:S04]  /*0470*/  PRMT R4, R4, 0x7710, RZ ;  /* 0x0000771004047816 */ /* 0x000fc800000000ff */
[----:B------:R-:W-:-:S04]  /*0480*/  LOP3.LUT R19, R4, 0x7f, RZ, 0xc0, !PT ;  /* 0x0000007f04137812 */ /* 0x000fc800078ec0ff */
[----:B------:R-:W-:-:S13]  /*0490*/  ISETP.NE.AND P1, PT, R19, 0x7f, PT ;  /* 0x0000007f1300780c */ /* 0x000fda0003f25270 */
[----:B------:R-:W-:Y:S01]  /*04a0*/  @P1 SHF.R.U32.HI R4, RZ, 0x7, R4 ;  /* 0x00000007ff041819 */ /* 0x000fe20000011604 */
[----:B------:R-:W-:-:S03]  /*04b0*/  @P1 VIADD R5, R5, 0x78 ;  /* 0x0000007805051836 */ /* 0x000fc60000000000 */
[----:B------:R-:W-:-:S05]  /*04c0*/  @P1 LOP3.LUT R4, R4, 0xffff, RZ, 0xc0, !PT ;  /* 0x0000ffff04041812 */ /* 0x000fca00078ec0ff */
[----:B------:R-:W-:Y:S02]  /*04d0*/  @P1 IMAD.U32 R20, R4, -0x80000000, RZ ;  /* 0x8000000004141824 */ /* 0x000fe400078e00ff */
[----:B------:R-:W-:Y:S02]  /*04e0*/  IMAD.MOV.U32 R4, RZ, RZ, 0x7fc00000 ;  /* 0x7fc00000ff047424 */ /* 0x000fe400078e00ff */
[----:B------:R-:W-:-:S04]  /*04f0*/  @P1 IMAD R5, R5, 0x800000, R20 ;  /* 0x0080000005051824 */ /* 0x000fc800078e0214 */
[----:B------:R-:W-:-:S07]  /*0500*/  @P1 IMAD R4, R18, 0x100000, R5 ;  /* 0x0010000012041824 */ /* 0x000fce00078e0205 */
.L_x_17:
[----:B-1----:R-:W-:Y:S05]  /*0510*/  BSYNC.RECONVERGENT B0 ;  /* 0x0000000000007941 */ /* 0x002fea0003800200 */
.L_x_16:
[----:B------:R-:W-:Y:S01]  /*0520*/  FMUL R5, R4, UR13 ;  /* 0x0000000d04057c20 */ /* 0x000fe20008400000 */
[----:B------:R-:W-:Y:S03]  /*0530*/  BSSY.RECONVERGENT B0, `(.L_x_18) ;  /* 0x0000013000007945 */ /* 0x000fe60003800200 */
[----:B------:R-:W-:Y:S01]  /*0540*/  FFMA R16, R5, R22, R16 ;  /* 0x0000001605107223 */ /* 0x000fe20000000010 */
[----:B------:R-:W-:Y:S06]  /*0550*/  @!P0 BRA `(.L_x_19) ;  /* 0x0000000000348947 */ /* 0x000fec0003800000 */
[----:B------:R-:W-:-:S04]  /*0560*/  PRMT R5, R17, 0x8880, RZ ;  /* 0x0000888011057816 */ /* 0x000fc800000000ff */
[----:B------:R-:W-:-:S04]  /*0570*/  PRMT R5, R5, 0x7710, RZ ;  /* 0x0000771005057816 */ /* 0x000fc800000000ff */
[----:B------:R-:W-:-:S04]  /*0580*/  LOP3.LUT R4, R5, 0x7f, RZ, 0xc0, !PT ;  /* 0x0000007f05047812 */ /* 0x000fc800078ec0ff */
[----:B------:R-:W-:Y:S01]  /*0590*/  ISETP.NE.AND P0, PT, R4, 0x7f, PT ;  /* 0x0000007f0400780c */ /* 0x000fe20003f05270 */
[----:B------:R-:W-:-:S12]  /*05a0*/  IMAD.MOV.U32 R4, RZ, RZ, 0x7fc00000 ;  /* 0x7fc00000ff047424 */ /* 0x000fd800078e00ff */
[----:B------:R-:W-:Y:S05]  /*05b0*/  @!P0 BRA `(.L_x_20) ;  /* 0x0000000000288947 */ /* 0x000fea0003800000 */
[----:B------:R-:W-:Y:S01]  /*05c0*/  SHF.R.U32.HI R4, RZ, 0x7, R5 ;  /* 0x00000007ff047819 */ /* 0x000fe20000011605 */
[----:B------:R-:W-:-:S03]  /*05d0*/  VIADD R3, R3, 0x78 ;  /* 0x0000007803037836 */ /* 0x000fc60000000000 */
[----:B------:R-:W-:-:S05]  /*05e0*/  LOP3.LUT R4, R4, 0xffff, RZ, 0xc0, !PT ;  /* 0x0000ffff04047812 */ /* 0x000fca00078ec0ff */
[----:B------:R-:W-:-:S04]  /*05f0*/  IMAD.U32 R4, R4, -0x80000000, RZ ;  /* 0x8000000004047824 */ /* 0x000fc800078e00ff */
[----:B------:R-:W-:-:S04]  /*0600*/  IMAD R3, R3, 0x800000, R4 ;  /* 0x0080000003037824 */ /* 0x000fc800078e0204 */
[----:B------:R-:W-:Y:S01]  /*0610*/  IMAD R4, R2, 0x100000, R3 ;  /* 0x0010000002047824 */ /* 0x000fe200078e0203 */
[----:B------:R-:W-:Y:S06]  /*0620*/  BRA `(.L_x_20) ;  /* 0x00000000000c7947 */ /* 0x000fec0003800000 */
.L_x_19:
[----:B------:R-:W-:-:S04]  /*0630*/  PRMT R2, R17, 0x8880, RZ ;  /* 0x0000888011027816 */ /* 0x000fc800000000ff */
[----:B------:R-:W-:-:S04]  /*0640*/  ISETP.GT.AND P0, PT, R2, -0x1, PT ;  /* 0xffffffff0200780c */ /* 0x000fc80003f04270 */
[----:B------:R-:W-:-:S09]  /*0650*/  FSEL R4, -RZ, RZ, !P0 ;  /* 0x000000ffff047208 */ /* 0x000fd20004000100 */
.L_x_20:
[----:B------:R-:W-:Y:S05]  /*0660*/  BSYNC.RECONVERGENT B0 ;  /* 0x0000000000007941 */ /* 0x000fea0003800200 */
.L_x_18:
[----:B------:R-:W0:Y:S01]  /*0670*/  LDS.U8 R17, [R9+0x2] ;  /* 0x0000020009117984 */ /* 0x000e220000000000 */
[----:B------:R-:W-:Y:S03]  /*0680*/  BSSY.RECONVERGENT B0, `(.L_x_21) ;  /* 0x000001c000007945 */ /* 0x000fe60003800200 */
[----:B------:R-:W1:Y:S01]  /*0690*/  LDS.U16 R3, [R8+0x20] ;  /* 0x0000200008037984 */ /* 0x000e620000000400 */
[----:B0-----:R-:W-:Y:S02]  /*06a0*/  SHF.R.U32.HI R5, RZ, 0x3, R17 ;  /* 0x00000003ff057819 */ /* 0x001fe40000011611 */
[----:B------:R-:W-:Y:S02]  /*06b0*/  LOP3.LUT R2, R17, 0x7, RZ, 0xc0, !PT ;  /* 0x0000000711027812 */ /* 0x000fe400078ec0ff */
[----:B------:R-:W-:-:S04]  /*06c0*/  LOP3.LUT R19, R5, 0xf, RZ, 0xc0, !PT ;  /* 0x0000000f05137812 */ /* 0x000fc800078ec0ff */
[----:B------:R-:W-:-:S04]  /*06d0*/  LOP3.LUT R5, R19, R2, RZ, 0xfc, !PT ;  /* 0x0000000213057212 */ /* 0x000fc800078efcff */
[----:B------:R-:W-:-:S04]  /*06e0*/  PRMT R5, R5, 0x9910, RZ ;  /* 0x0000991005057816 */ /* 0x000fc800000000ff */
[----:B------:R-:W-:Y:S01]  /*06f0*/  ISETP.NE.AND P0, PT, R5, RZ, PT ;  /* 0x000000ff0500720c */ /* 0x000fe20003f05270 */
[----:B-1----:R-:W-:Y:S02]  /*0700*/  HADD2.F32 R5, -RZ, R3.H0_H0 ;  /* 0x20000003ff057230 */ /* 0x002fe40000004100 */
[----:B------:R-:W-:-:S04]  /*0710*/  FMUL R3, R4, UR13 ;  /* 0x0000000d04037c20 */ /* 0x000fc80008400000 */
[----:B------:R-:W-:-:S06]  /*0720*/  FFMA R16, R3, R5, R16 ;  /* 0x0000000503107223 */ /* 0x000fcc0000000010 */
[----:B------:R-:W-:Y:S05]  /*0730*/  @!P0 BRA `(.L_x_22) ;  /* 0x0000000000348947 */ /* 0x000fea0003800000 */
[----:B------:R-:W-:-:S04]  /*0740*/  PRMT R4, R17, 0x8880, RZ ;  /* 0x0000888011047816 */ /* 0x000fc800000000ff */
[----:B------:R-:W-:-:S04]  /*0750*/  PRMT R4, R4, 0x7710, RZ ;  /* 0x0000771004047816 */ /* 0x000fc800000000ff */
[----:B------:R-:W-:-:S04]  /*0760*/  LOP3.LUT R3, R4, 0x7f, RZ, 0xc0, !PT ;  /* 0x0000007f04037812 */ /* 0x000fc800078ec0ff */
[----:B------:R-:W-:Y:S01]  /*0770*/  ISETP.NE.AND P0, PT, R3, 0x7f, PT ;  /* 0x0000007f0300780c */ /* 0x000fe20003f05270 */
[----:B------:R-:W-:-:S12]  /*0780*/  IMAD.MOV.U32 R3, RZ, RZ, 0x7fc00000 ;  /* 0x7fc00000ff037424 */ /* 0x000fd800078e00ff */
[----:B------:R-:W-:Y:S05]  /*0790*/  @!P0 BRA `(.L_x_23) ;  /* 0x0000000000288947 */ /* 0x000fea0003800000 */
[----:B------:R-:W-:-:S04]  /*07a0*/  SHF.R.U32.HI R3, RZ, 0x7, R4 ;  /* 0x00000007ff037819 */ /* 0x000fc80000011604 */
[----:B------:R-:W-:Y:S01]  /*07b0*/  LOP3.LUT R4, R3, 0xffff, RZ, 0xc0, !PT ;  /* 0x0000ffff03047812 */ /* 0x000fe200078ec0ff */
[----:B------:R-:W-:-:S04]  /*07c0*/  VIADD R3, R19, 0x78 ;  /* 0x0000007813037836 */ /* 0x000fc80000000000 */
[----:B------:R-:W-:-:S04]  /*07d0*/  IMAD.U32 R4, R4, -0x80000000, RZ ;  /* 0x8000000004047824 */ /* 0x000fc800078e00ff */
[----:B------:R-:W-:-:S04]  /*07e0*/  IMAD R3, R3, 0x800000, R4 ;  /* 0x0080000003037824 */ /* 0x000fc800078e0204 */
[----:B------:R-:W-:Y:S01]  /*07f0*/  IMAD R3, R2, 0x100000, R3 ;  /* 0x0010000002037824 */ /* 0x000fe200078e0203 */
[----:B------:R-:W-:Y:S06]  /*0800*/  BRA `(.L_x_23) ;  /* 0x00000000000c7947 */ /* 0x000fec0003800000 */
.L_x_22:
[----:B------:R-:W-:-:S04]  /*0810*/  PRMT R2, R17, 0x8880, RZ ;  /* 0x0000888011027816 */ /* 0x000fc800000000ff */
[----:B------:R-:W-:-:S04]  /*0820*/  ISETP.GT.AND P0, PT, R2, -0x1, PT ;  /* 0xffffffff0200780c */ /* 0x000fc80003f04270 */
[----:B------:R-:W-:-:S09]  /*0830*/  FSEL R3, -RZ, RZ, !P0 ;  /* 0x000000ffff037208 */ /* 0x000fd20004000100 */
.L_x_23:
[----:B------:R-:W-:Y:S05]  /*0840*/  BSYNC.RECONVERGENT B0 ;  /* 0x0000000000007941 */ /* 0x000fea0003800200 */
.L_x_21:
[----:B------:R-:W0:Y:S01]  /*0850*/  LDS.U8 R17, [R9+0x3] ;  /* 0x0000030009117984 */ /* 0x000e220000000000 */
[----:B------:R-:W-:Y:S01]  /*0860*/  FMUL R3, R3, UR13 ;  /* 0x0000000d03037c20 */ /* 0x000fe20008400000 */
[----:B------:R-:W-:Y:S02]  /*0870*/  BSSY.RECONVERGENT B0, `(.L_x_24) ;  /* 0x000001b000007945 */ /* 0x000fe40003800200 */
[----:B------:R-:W1:Y:S01]  /*0880*/  LDS.U16 R4, [R8+0x40] ;  /* 0x0000400008047984 */ /* 0x000e620000000400 */
[----:B0-----:R-:W-:Y:S02]  /*0890*/  SHF.R.U32.HI R5, RZ, 0x3, R17 ;  /* 0x00000003ff057819 */ /* 0x001fe40000011611 */
[----:B------:R-:W-:Y:S02]  /*08a0*/  LOP3.LUT R2, R17, 0x7, RZ, 0xc0, !PT ;  /* 0x0000000711027812 */ /* 0x000fe400078ec0ff */
[----:B------:R-:W-:Y:S01]  /*08b0*/  LOP3.LUT R19, R5, 0xf, RZ, 0xc0, !PT ;  /* 0x0000000f05137812 */ /* 0x000fe200078ec0ff */
[----:B-1----:R-:W-:-:S03]  /*08c0*/  HADD2.F32 R4, -RZ, R4.H0_H0 ;  /* 0x20000004ff047230 */ /* 0x002fc60000004100 */
[----:B------:R-:W-:Y:S02]  /*08d0*/  LOP3.LUT R5, R19, R2, RZ, 0xfc, !PT ;  /* 0x0000000213057212 */ /* 0x000fe400078efcff */
[----:B------:R-:W-:Y:S02]  /*08e0*/  FFMA R16, R3, R4, R16 ;  /* 0x0000000403107223 */ /* 0x000fe40000000010 */
[----:B------:R-:W-:-:S04]  /*08f0*/  PRMT R5, R5, 0x9910, RZ ;  /* 0x0000991005057816 */ /* 0x000fc800000000ff */
[----:B------:R-:W-:-:S13]  /*0900*/  ISETP.NE.AND P0, PT, R5, RZ, PT ;  /* 0x000000ff0500720c */ /* 0x000fda0003f05270 */
        /* <DEDUP_REMOVED lines=14> */
.L_x_25:
[----:B------:R-:W-:-:S04]  /*09f0*/  PRMT R2, R17, 0x8880, RZ ;  /* 0x0000888011027816 */ /* 0x000fc800000000ff */
[----:B------:R-:W-:-:S04]  /*0a00*/  ISETP.GT.AND P0, PT, R2, -0x1, PT ;  /* 0xffffffff0200780c */ /* 0x000fc80003f04270 */
[----:B------:R-:W-:-:S09]  /*0a10*/  FSEL R3, -RZ, RZ, !P0 ;  /* 0x000000ffff037208 */ /* 0x000fd20004000100 */
.L_x_26:
[----:B------:R-:W-:Y:S05]  /*0a20*/  BSYNC.RECONVERGENT B0 ;  /* 0x0000000000007941 */ /* 0x000fea0003800200 */
.L_x_24:
        /* <DEDUP_REMOVED lines=26> */
.L_x_28:
[----:B------:R-:W-:-:S04]  /*0bd0*/  PRMT R2, R17, 0x8880, RZ ;  /* 0x0000888011027816 */ /* 0x000fc800000000ff */
[----:B------:R-:W-:-:S04]  /*0be0*/  ISETP.GT.AND P0, PT, R2, -0x1, PT ;  /* 0xffffffff0200780c */ /* 0x000fc80003f04270 */
[----:B------:R-:W-:-:S09]  /*0bf0*/  FSEL R3, -RZ, RZ, !P0 ;  /* 0x000000ffff037208 */ /* 0x000fd20004000100 */
.L_x_29:
[----:B------:R-:W-:Y:S05]  /*0c00*/  BSYNC.RECONVERGENT B0 ;  /* 0x0000000000007941 */ /* 0x000fea0003800200 */
.L_x_27:
        /* <DEDUP_REMOVED lines=26> */
.L_x_31:
[----:B------:R-:W-:-:S04]  /*0db0*/  PRMT R2, R17, 0x8880, RZ ;  /* 0x0000888011027816 */ /* 0x000fc800000000ff */
[----:B------:R-:W-:-:S04]  /*0dc0*/  ISETP.GT.AND P0, PT, R2, -0x1, PT ;  /* 0xffffffff0200780c */ /* 0x000fc80003f04270 */
[----:B------:R-:W-:-:S09]  /*0dd0*/  FSEL R3, -RZ, RZ, !P0 ;  /* 0x000000ffff037208 */ /* 0x000fd20004000100 */
.L_x_32:
[----:B------:R-:W-:Y:S05]  /*0de0*/  BSYNC.RECONVERGENT B0 ;  /* 0x0000000000007941 */ /* 0x000fea0003800200 */
.L_x_30:
        /* <DEDUP_REMOVED lines=26> */
.L_x_34:
[----:B------:R-:W-:-:S04]  /*0f90*/  PRMT R2, R17, 0x8880, RZ ;  /* 0x0000888011027816 */ /* 0x000fc800000000ff */
[----:B------:R-:W-:-:S04]  /*0fa0*/  ISETP.GT.AND P0, PT, R2, -0x1, PT ;  /* 0xffffffff0200780c */ /* 0x000fc80003f04270 */
[----:B------:R-:W-:-:S09]  /*0fb0*/  FSEL R3, -RZ, RZ, !P0 ;  /* 0x000000ffff037208 */ /* 0x000fd20004000100 */
.L_x_35:
[----:B------:R-:W-:Y:S05]  /*0fc0*/  BSYNC.RECONVERGENT B0 ;  /* 0x0000000000007941 */ /* 0x000fea0003800200 */
.L_x_33:
        /* <DEDUP_REMOVED lines=26> */
.L_x_37:
[----:B------:R-:W-:-:S04]  /*1170*/  PRMT R2, R17, 0x8880, RZ ;  /* 0x0000888011027816 */ /* 0x000fc800000000ff */
[----:B------:R-:W-:-:S04]  /*1180*/  ISETP.GT.AND P0, PT, R2, -0x1, PT ;  /* 0xffffffff0200780c */ /* 0x000fc80003f04270 */
[----:B------:R-:W-:-:S09]  /*1190*/  FSEL R3, -RZ, RZ, !P0 ;  /* 0x000000ffff037208 */ /* 0x000fd20004000100 */
.L_x_38:
[----:B------:R-:W-:Y:S05]  /*11a0*/  BSYNC.RECONVERGENT B0 ;  /* 0x0000000000007941 */ /* 0x000fea0003800200 */
.L_x_36:
        /* <DEDUP_REMOVED lines=26> */
.L_x_40:
[----:B------:R-:W-:-:S04]  /*1350*/  PRMT R2, R17, 0x8880, RZ ;  /* 0x0000888011027816 */ /* 0x000fc800000000ff */
[----:B------:R-:W-:-:S04]  /*1360*/  ISETP.GT.AND P0, PT, R2, -0x1, PT ;  /* 0xffffffff0200780c */ /* 0x000fc80003f04270 */
[----:B------:R-:W-:-:S09]  /*1370*/  FSEL R3, -RZ, RZ, !P0 ;  /* 0x000000ffff037208 */ /* 0x000fd20004000100 */
.L_x_41:
[----:B------:R-:W-:Y:S05]  /*1380*/  BSYNC.RECONVERGENT B0 ;  /* 0x0000000000007941 */ /* 0x000fea0003800200 */
.L_x_39:
        /* <DEDUP_REMOVED lines=26> */
.L_x_43:
[----:B------:R-:W-:-:S04]  /*1530*/  PRMT R2, R17, 0x8880, RZ ;  /* 0x0000888011027816 */ /* 0x000fc800000000ff */
[----:B------:R-:W-:-:S04]  /*1540*/  ISETP.GT.AND P0, PT, R2, -0x1, PT ;  /* 0xffffffff0200780c */ /* 0x000fc80003f04270 */
[----:B------:R-:W-:-:S09]  /*1550*/  FSEL R3, -RZ, RZ, !P0 ;  /* 0x000000ffff037208 */ /* 0x000fd20004000100 */
.L_x_44:
[----:B------:R-:W-:Y:S05]  /*1560*/  BSYNC.RECONVERGENT B0 ;  /* 0x0000000000007941 */ /* 0x000fea0003800200 */
.L_x_42:
        /* <DEDUP_REMOVED lines=26> */
.L_x_46:
[----:B------:R-:W-:-:S04]  /*1710*/  PRMT R2, R17, 0x8880, RZ ;  /* 0x0000888011027816 */ /* 0x000fc800000000ff */
[----:B------:R-:W-:-:S04]  /*1720*/  ISETP.GT.AND P0, PT, R2, -0x1, PT ;  /* 0xffffffff0200780c */ /* 0x000fc80003f04270 */
[----:B------:R-:W-:-:S09]  /*1730*/  FSEL R3, -RZ, RZ, !P0 ;  /* 0x000000ffff037208 */ /* 0x000fd20004000100 */
.L_x_47:
[----:B------:R-:W-:Y:S05]  /*1740*/  BSYNC.RECONVERGENT B0 ;  /* 0x0000000000007941 */ /* 0x000fea0003800200 */
.L_x_45:
        /* <DEDUP_REMOVED lines=26> */
.L_x_49:
[----:B------:R-:W-:-:S04]  /*18f0*/  PRMT R2, R17, 0x8880, RZ ;  /* 0x0000888011027816 */ /* 0x000fc800000000ff */
[----:B------:R-:W-:-:S04]  /*1900*/  ISETP.GT.AND P0, PT, R2, -0x1, PT ;  /* 0xffffffff0200780c */ /* 0x000fc80003f04270 */
[----:B------:R-:W-:-:S09]  /*1910*/  FSEL R3, -RZ, RZ, !P0 ;  /* 0x000000ffff037208 */ /* 0x000fd20004000100 */
.L_x_50:
[----:B------:R-:W-:Y:S05]  /*1920*/  BSYNC.RECONVERGENT B0 ;  /* 0x0000000000007941 */ /* 0x000fea0003800200 */
.L_x_48:
        /* <DEDUP_REMOVED lines=26> */
.L_x_52:
[----:B------:R-:W-:-:S04]  /*1ad0*/  PRMT R2, R17, 0x8880, RZ ;  /* 0x0000888011027816 */ /* 0x000fc800000000ff */
[----:B------:R-:W-:-:S04]  /*1ae0*/  ISETP.GT.AND P0, PT, R2, -0x1, PT ;  /* 0xffffffff0200780c */ /* 0x000fc80003f04270 */
[----:B------:R-:W-:-:S09]  /*1af0*/  FSEL R3, -RZ, RZ, !P0 ;  /* 0x000000ffff037208 */ /* 0x000fd20004000100 */
.L_x_53:
[----:B------:R-:W-:Y:S05]  /*1b00*/  BSYNC.RECONVERGENT B0 ;  /* 0x0000000000007941 */ /* 0x000fea0003800200 */
.L_x_51:
        /* <DEDUP_REMOVED lines=26> */
.L_x_55:
[----:B------:R-:W-:-:S04]  /*1cb0*/  PRMT R2, R17, 0x8880, RZ ;  /* 0x0000888011027816 */ /* 0x000fc800000000ff */
[----:B------:R-:W-:-:S04]  /*1cc0*/  ISETP.GT.AND P0, PT, R2, -0x1, PT ;  /* 0xffffffff0200780c */ /* 0x000fc80003f04270 */
[----:B------:R-:W-:-:S09]  /*1cd0*/  FSEL R3, -RZ, RZ, !P0 ;  /* 0x000000ffff037208 */ /* 0x000fd20004000100 */
.L_x_56:
[----:B------:R-:W-:Y:S05]  /*1ce0*/  BSYNC.RECONVERGENT B0 ;  /* 0x0000000000007941 */ /* 0x000fea0003800200 */
.L_x_54:
        /* <DEDUP_REMOVED lines=26> */
.L_x_58:
[----:B------:R-:W-:-:S04]  /*1e90*/  PRMT R2, R17, 0x8880, RZ ;  /* 0x0000888011027816 */ /* 0x000fc800000000ff */
[----:B------:R-:W-:-:S04]  /*1ea0*/  ISETP.GT.AND P0, PT, R2, -0x1, PT ;  /* 0xffffffff0200780c */ /* 0x000fc80003f04270 */
[----:B------:R-:W-:-:S09]  /*1eb0*/  FSEL R3, -RZ, RZ, !P0 ;  /* 0x000000ffff037208 */ /* 0x000fd20004000100 */
.L_x_59:
[----:B------:R-:W-:Y:S05]  /*1ec0*/  BSYNC.RECONVERGENT B0 ;  /* 0x0000000000007941 */ /* 0x000fea0003800200 */
.L_x_57:
        /* <DEDUP_REMOVED lines=26> */
.L_x_61:
[----:B------:R-:W-:-:S04]  /*2070*/  PRMT R2, R17, 0x8880, RZ ;  /* 0x0000888011027816 */ /* 0x000fc800000000ff */
[----:B------:R-:W-:-:S04]  /*2080*/  ISETP.GT.AND P0, PT, R2, -0x1, PT ;  /* 0xffffffff0200780c */ /* 0x000fc80003f04270 */
[----:B------:R-:W-:-:S09]  /*2090*/  FSEL R3, -RZ, RZ, !P0 ;  /* 0x000000ffff037208 */ /* 0x000fd20004000100 */
.L_x_62:
[----:B------:R-:W-:Y:S05]  /*20a0*/  BSYNC.RECONVERGENT B0 ;  /* 0x0000000000007941 */ /* 0x000fea0003800200 */
.L_x_60:
[----:B------:R-:W0:Y:S01]  /*20b0*/  LDS.U16 R2, [R8+0x1e0] ;  /* 0x0001e00008027984 */ /* 0x000e220000000400 */
[----:B------:R-:W-:Y:S01]  /*20c0*/  UIADD3 UR6, UPT, UPT, UR6, 0x1, URZ ;  /* 0x0000000106067890 */ /* 0x000fe2000fffe0ff */
[----:B------:R-:W-:Y:S01]  /*20d0*/  FMUL R3, R3, UR13 ;  /* 0x0000000d03037c20 */ /* 0x000fe20008400000 */
[----:B------:R-:W-:Y:S02]  /*20e0*/  IMAD R11, R10, 0x10, R11 ;  /* 0x000000100a0b7824 */ /* 0x000fe400078e020b */
[----:B------:R-:W-:Y:S01]  /*20f0*/  UISETP.NE.AND UP0, UPT, UR6, URZ, UPT ;  /* 0x000000ff0600728c */ /* 0x000fe2000bf05270 */
[----:B------:R-:W-:Y:S02]  /*2100*/  VIADD R13, R13, 0x10 ;  /* 0x000000100d0d7836 */ /* 0x000fe40000000000 */
[----:B------:R-:W-:Y:S02]  /*2110*/  VIADD R7, R7, 0x10 ;  /* 0x0000001007077836 */ /* 0x000fe40000000000 */
[----:B------:R-:W-:-:S02]  /*2120*/  VIADD R12, R12, 0x10 ;  /* 0x000000100c0c7836 */ /* 0x000fc40000000000 */
[----:B0-----:R-:W-:-:S05]  /*2130*/  HADD2.F32 R2, -RZ, R2.H0_H0 ;  /* 0x20000002ff027230 */ /* 0x001fca0000004100 */
[----:B------:R-:W-:Y:S01]  /*2140*/  FFMA R16, R3, R2, R16 ;  /* 0x0000000203107223 */ /* 0x000fe20000000010 */
[----:B------:R-:W-:Y:S06]  /*2150*/  BAR.SYNC.DEFER_BLOCKING 0x0 ;  /* 0x0000000000007b1d */ /* 0x000fec0000010000 */
[----:B------:R-:W-:Y:S05]  /*2160*/  BRA.U UP0, `(.L_x_63) ;  /* 0xffffffe100287547 */ /* 0x000fea000b83ffff */
.L_x_15:
[----:B------:R-:W0:Y:S01]  /*2170*/  LDCU UR4, c[0x0][0x3a0] ;  /* 0x00007400ff0477ac */ /* 0x000e220008000800 */
[----:B------:R-:W1:Y:S01]  /*2180*/  LDCU UR5, c[0x0][0x39c] ;  /* 0x00007380ff0577ac */ /* 0x000e620008000800 */
[----:B0-----:R-:W-:-:S04]  /*2190*/  ISETP.GE.U32.AND P0, PT, R15, UR4, PT ;  /* 0x000000040f007c0c */ /* 0x001fc8000bf06070 */
[----:B-1----:R-:W-:-:S13]  /*21a0*/  ISETP.GE.U32.OR P0, PT, R14, UR5, P0 ;  /* 0x000000050e007c0c */ /* 0x002fda0008706470 */
[----:B------:R-:W-:Y:S05]  /*21b0*/  @P0 EXIT ;  /* 0x000000000000094d */ /* 0x000fea0003800000 */
[----:B------:R-:W0:Y:S01]  /*21c0*/  LDC.64 R2, c[0x0][0x380] ;  /* 0x0000e000ff027b82 */ /* 0x000e220000000a00 */
[----:B------:R-:W-:Y:S01]  /*21d0*/  IMAD R15, R14, UR4, R15 ;  /* 0x000000040e0f7c24 */ /* 0x000fe2000f8e020f */
[----:B------:R-:W-:-:S03]  /*21e0*/  F2FP.F16.F32.PACK_AB R16, RZ, R16 ;  /* 0x00000010ff10723e */ /* 0x000fc600000000ff */
[----:B0-----:R-:W-:-:S05]  /*21f0*/  IMAD.WIDE.U32 R2, R15, 0x2, R2 ;  /* 0x000000020f027825 */ /* 0x001fca00078e0002 */
[----:B------:R-:W-:Y:S01]  /*2200*/  STG.E.U16 desc[UR8][R2.64], R16 ;  /* 0x0000001002007986 */ /* 0x000fe2000c101508 */
[----:B------:R-:W-:Y:S05]  /*2210*/  EXIT ;  /* 0x000000000000794d */ /* 0x000fea0003800000 */
.L_x_64:
        /* <DEDUP_REMOVED lines=14> */
.L_x_318:


//--------------------- .text.fp8_gemm_e4m3_f16_kernel --------------------------
	.section	.text.fp8_gemm_e4m3_f16_kernel,"ax",@progbits
	.align	128
        .global         fp8_gemm_e4m3_f16_kernel
        .type           fp8_gemm_e4m3_f16_kernel,@function
        .size           fp8_gemm_e4m3_f16_kernel,(.L_x_319 - fp8_gemm_e4m3_f16_kernel)
        .other          fp8_gemm_e4m3_f16_kernel,@"STO_CUDA_ENTRY STV_DEFAULT"
fp8_gemm_e4m3_f16_kernel:
.text.fp8_gemm_e4m3_f16_kernel:
        /* <DEDUP_REMOVED lines=24> */
[----:B------:R-:W1:Y:S03]  /*0180*/  LDCU.64 UR14, c[0x0][0x398] ;  /* 0x00007300ff0e77ac */ /* 0x000e660008000a00 */
[----:B------:R-:W-:Y:S01]  /*0190*/  IMAD R11, R0, 0x10, R11 ;  /* 0x00000010000b7824 */ /* 0x000fe200078e020b */
[----:B0-----:R-:W-:-:S02]  /*01a0*/  ULEA UR5, UR7, UR5, 0x18 ;  /* 0x0000000507057291 */ /* 0x001fc4000f8ec0ff */
[----:B------:R-:W-:Y:S02]  /*01b0*/  ULEA UR4, UR7, UR4, 0x18 ;  /* 0x0000000407047291 */ /* 0x000fe4000f8ec0ff */
[----:B------:R-:W-:Y:S02]  /*01c0*/  UIADD3 UR6, UPT, UPT, -UR6, URZ, URZ ;  /* 0x000000ff06067290 */ /* 0x000fe4000fffe1ff */
[----:B------:R-:W-:Y:S02]  /*01d0*/  LEA R9, R13, UR5, 0x4 ;  /* 0x000000050d097c11 */ /* 0x000fe4000f8e20ff */
[----:B------:R-:W-:-:S03]  /*01e0*/  VIADD R8, R12, UR4 ;  /* 0x000000040c087c36 */ /* 0x000fc60008000000 */
[----:B------:R-:W-:Y:S02]  /*01f0*/  IMAD.IADD R6, R12, 0x1, R9 ;  /* 0x000000010c067824 */ /* 0x000fe400078e0209 */
[----:B---34-:R-:W-:-:S07]  /*0200*/  IMAD R0, R13, 0x10, R8 ;  /* 0x000000100d007824 */ /* 0x018fce00078e0208 */
.L_x_160:
[----:B------:R-:W-:Y:S02]  /*0210*/  ISETP.GE.U32.AND P0, PT, R12, UR13, PT ;  /* 0x0000000d0c007c0c */ /* 0x000fe4000bf06070 */
[----:B------:R-:W-:Y:S02]  /*0220*/  ISETP.GE.U32.AND P1, PT, R13, UR13, PT ;  /* 0x0000000d0d007c0c */ /* 0x000fe4000bf26070 */
[----:B------:R-:W-:Y:S02]  /*0230*/  ISETP.GE.U32.OR P0, PT, R14, UR12, P0 ;  /* 0x0000000c0e007c0c */ /* 0x000fe40008706470 */
[----:B--2---:R-:W-:Y:S02]  /*0240*/  ISETP.GE.U32.OR P1, PT, R15, R10, P1 ;  /* 0x0000000a0f00720c */ /* 0x004fe40000f26470 */
[----:B------:R-:W-:Y:S02]  /*0250*/  PRMT R21, RZ, 0x7610, R21 ;  /* 0x00007610ff157816 */ /* 0x000fe40000000015 */
[----:B------:R-:W-:-:S07]  /*0260*/  PRMT R23, RZ, 0x7610, R23 ;  /* 0x00007610ff177816 */ /* 0x000fce0000000017 */
[----:B------:R-:W0:Y:S08]  /*0270*/  @!P0 LDC.64 R2, c[0x0][0x388] ;  /* 0x0000e200ff028b82 */ /* 0x000e300000000a00 */
[----:B------:R-:W2:Y:S01]  /*0280*/  @!P1 LDC.64 R4, c[0x0][0x390] ;  /* 0x0000e400ff049b82 */ /* 0x000ea20000000a00 */
[----:B0-----:R-:W-:-:S05]  /*0290*/  @!P0 IADD3 R2, P2, PT, R7, R2, RZ ;  /* 0x0000000207028210 */ /* 0x001fca0007f5e0ff */
[----:B------:R-:W-:Y:S01]  /*02a0*/  @!P0 IMAD.X R3, RZ, RZ, R3, P2 ;  /* 0x000000ffff038224 */ /* 0x000fe200010e0603 */
[----:B--2---:R-:W-:-:S04]  /*02b0*/  @!P1 IADD3 R4, P3, PT, R11, R4, RZ ;  /* 0x000000040b049210 */ /* 0x004fc80007f7e0ff */
[----:B------:R-:W2:Y:S01]  /*02c0*/  @!P0 LDG.E.U8.CONSTANT R21, desc[UR8][R2.64] ;  /* 0x0000000802158981 */ /* 0x000ea2000c1e9100 */
[----:B------:R-:W-:-:S05]  /*02d0*/  @!P1 IMAD.X R5, RZ, RZ, R5, P3 ;  /* 0x000000ffff059224 */ /* 0x000fca00018e0605 */
[----:B------:R-:W3:Y:S01]  /*02e0*/  @!P1 LDG.E.U8.CONSTANT R23, desc[UR8][R4.64] ;  /* 0x0000000804179981 */ /* 0x000ee2000c1e9100 */
[----:B------:R-:W-:Y:S03]  /*02f0*/  BSSY.RECONVERGENT B0, `(.L_x_66) ;  /* 0x000002b000007945 */ /* 0x000fe60003800200 */
[----:B--2---:R-:W-:Y:S04]  /*0300*/  STS.U8 [R6], R21 ;  /* 0x0000001506007388 */ /* 0x004fe80000000000 */
[----:B---3--:R-:W-:Y:S01]  /*0310*/  STS.U8 [R0], R23 ;  /* 0x0000001700007388 */ /* 0x008fe20000000000 */
[----:B------:R-:W-:Y:S06]  /*0320*/  BAR.SYNC.DEFER_BLOCKING 0x0 ;  /* 0x0000000000007b1d */ /* 0x000fec0000010000 */
[----:B------:R-:W0:Y:S04]  /*0330*/  LDS.U8 R18, [R8] ;  /* 0x0000000008127984 */ /* 0x000e280000000000 */
[----:B------:R-:W2:Y:S04]  /*0340*/  LDS.U8 R22, [R9] ;  /* 0x0000000009167984 */ /* 0x000ea80000000000 */
[----:B------:R-:W3:Y:S01]  /*0350*/  LDS.U8 R17, [R9+0x1] ;  /* 0x0000010009117984 */ /* 0x000ee20000000000 */
[----:B0-----:R-:W-:-:S02]  /*0360*/  SHF.R.U32.HI R20, RZ, 0x3, R18 ;  /* 0x00000003ff147819 */ /* 0x001fc40000011612 */
[----:B--2---:R-:W-:Y:S02]  /*0370*/  SHF.R.U32.HI R24, RZ, 0x3, R22 ;  /* 0x00000003ff187819 */ /* 0x004fe40000011616 */
[----:B------:R-:W-:Y:S02]  /*0380*/  LOP3.LUT R19, R22, 0x7, RZ, 0xc0, !PT ;  /* 0x0000000716137812 */ /* 0x000fe400078ec0ff */
[----:B------:R-:W-:Y:S02]  /*0390*/  LOP3.LUT R2, R18, 0x7, RZ, 0xc0, !PT ;  /* 0x0000000712027812 */ /* 0x000fe400078ec0ff */
[----:B------:R-:W-:Y:S02]  /*03a0*/  LOP3.LUT R3, R20, 0xf, RZ, 0xc0, !PT ;  /* 0x0000000f14037812 */ /* 0x000fe400078ec0ff */
[----:B------:R-:W-:Y:S02]  /*03b0*/  LOP3.LUT R24, R24, 0xf, RZ, 0xc0, !PT ;  /* 0x0000000f18187812 */ /* 0x000fe400078ec0ff */
[----:B------:R-:W-:-:S02]  /*03c0*/  LOP3.LUT R5, R3, R2, RZ, 0xfc, !PT ;  /* 0x0000000203057212 */ /* 0x000fc400078efcff */
[----:B------:R-:W-:Y:S02]  /*03d0*/  LOP3.LUT R4, R24, R19, RZ, 0xfc, !PT ;  /* 0x0000001318047212 */ /* 0x000fe400078efcff */
[----:B------:R-:W-:Y:S02]  /*03e0*/  PRMT R20, R5, 0x9910, RZ ;  /* 0x0000991005147816 */ /* 0x000fe400000000ff */
[----:B------:R-:W-:Y:S02]  /*03f0*/  PRMT R4, R4, 0x9910, RZ ;  /* 0x0000991004047816 */ /* 0x000fe400000000ff */
[----:B---3--:R-:W-:Y:S02]  /*0400*/  SHF.R.U32.HI R5, RZ, 0x3, R17 ;  /* 0x00000003ff057819 */ /* 0x008fe40000011611 */
[----:B------:R-:W-:Y:S02]  /*0410*/  ISETP.NE.AND P0, PT, R20, RZ, PT ;  /* 0x000000ff1400720c */ /* 0x000fe40003f05270 */
[----:B------:R-:W-:-:S02]  /*0420*/  ISETP.NE.AND P4, PT, R4, RZ, PT ;  /* 0x000000ff0400720c */ /* 0x000fc40003f85270 */
[----:B------:R-:W-:Y:S02]  /*0430*/  LOP3.LUT R4, R17, 0x7, RZ, 0xc0, !PT ;  /* 0x0000000711047812 */ /* 0x000fe400078ec0ff */
[----:B------:R-:W-:-:S04]  /*0440*/  LOP3.LUT R5, R5, 0xf, RZ, 0xc0, !PT ;  /* 0x0000000f05057812 */ /* 0x000fc800078ec0ff */
[----:B------:R-:W-:-:S03]  /*0450*/  LOP3.LUT R20, R5, R4, RZ, 0xfc, !PT ;  /* 0x0000000405147212 */ /* 0x000fc600078efcff */
[----:B------:R-:W-:Y:S02]  /*0460*/  @!P0 PRMT R21, R18, 0x8880, RZ ;  /* 0x0000888012158816 */ /* 0x000fe400000000ff */
[----:B------:R-:W-:Y:S02]  /*0470*/  PRMT R23, R20, 0x9910, RZ ;  /* 0x0000991014177816 */ /* 0x000fe400000000ff */
[----:B------:R-:W-:Y:S02]  /*0480*/  @!P4 PRMT R20, R22, 0x8880, RZ ;  /* 0x000088801614c816 */ /* 0x000fe400000000ff */
[----:B------:R-:W-:Y:S02]  /*0490*/  @!P0 ISETP.GT.AND P3, PT, R21, -0x1, PT ;  /* 0xffffffff1500880c */ /* 0x000fe40003f64270 */
[----:B------:R-:W-:Y:S02]  /*04a0*/  @!P4 ISETP.GT.AND P2, PT, R20, -0x1, PT ;  /* 0xffffffff1400c80c */ /* 0x000fe40003f44270 */
[----:B------:R-:W-:-:S02]  /*04b0*/  ISETP.NE.AND P1, PT, R23, RZ, PT ;  /* 0x000000ff1700720c */ /* 0x000fc40003f25270 */
[----:B------:R-:W-:Y:S02]  /*04c0*/  @!P0 FSEL R20, -RZ, RZ, !P3 ;  /* 0x000000ffff148208 */ /* 0x000fe40005800100 */
[----:B------:R-:W-:Y:S01]  /*04d0*/  @!P4 FSEL R21, -RZ, RZ, !P2 ;  /* 0x000000ffff15c208 */ /* 0x000fe20005000100 */
[----:B------:R-:W-:Y:S08]  /*04e0*/  @!P4 BRA `(.L_x_67) ;  /* 0x00000000002cc947 */ /* 0x000ff00003800000 */
        /* <DEDUP_REMOVED lines=11> */
.L_x_67:
[----:B-1----:R-:W-:Y:S05]  /*05a0*/  BSYNC.RECONVERGENT B0 ;  /* 0x0000000000007941 */ /* 0x002fea0003800200 */
.L_x_66:
[----:B------:R-:W-:Y:S04]  /*05b0*/  BSSY.RECONVERGENT B0, `(.L_x_68) ;  /* 0x000000d000007945 */ /* 0x000fe80003800200 */
[----:B------:R-:W-:Y:S05]  /*05c0*/  @!P0 BRA `(.L_x_69) ;  /* 0x00000000002c8947 */ /* 0x000fea0003800000 */
[----:B------:R-:W-:Y:S01]  /*05d0*/  PRMT R18, R18, 0x8880, RZ ;  /* 0x0000888012127816 */ /* 0x000fe200000000ff */
[----:B------:R-:W-:-:S03]  /*05e0*/  IMAD.MOV.U32 R20, RZ, RZ, 0x7fc00000 ;  /* 0x7fc00000ff147424 */ /* 0x000fc600078e00ff */
[----:B------:R-:W-:-:S04]  /*05f0*/  PRMT R18, R18, 0x7710, RZ ;  /* 0x0000771012127816 */ /* 0x000fc800000000ff */
[----:B------:R-:W-:-:S04]  /*0600*/  LOP3.LUT R19, R18, 0x7f, RZ, 0xc0, !PT ;  /* 0x0000007f12137812 */ /* 0x000fc800078ec0ff */
[----:B------:R-:W-:-:S13]  /*0610*/  ISETP.NE.AND P0, PT, R19, 0x7f, PT ;  /* 0x0000007f1300780c */ /* 0x000fda0003f05270 */
[----:B------:R-:W-:Y:S01]  /*0620*/  @P0 SHF.R.U32.HI R18, RZ, 0x7, R18 ;  /* 0x00000007ff120819 */ /* 0x000fe20000011612 */
[----:B------:R-:W-:-:S03]  /*0630*/  @P0 VIADD R3, R3, 0x78 ;  /* 0x0000007803030836 */ /* 0x000fc60000000000 */
[----:B------:R-:W-:-:S05]  /*0640*/  @P0 LOP3.LUT R18, R18, 0xffff, RZ, 0xc0, !PT ;  /* 0x0000ffff12120812 */ /* 0x000fca00078ec0ff */
[----:B------:R-:W-:-:S04]  /*0650*/  @P0 IMAD.U32 R18, R18, -0x80000000, RZ ;  /* 0x8000000012120824 */ /* 0x000fc800078e00ff */
[----:B------:R-:W-:-:S04]  /*0660*/  @P0 IMAD R3, R3, 0x800000, R18 ;  /* 0x0080000003030824 */ /* 0x000fc800078e0212 */
[----:B------:R-:W-:-:S07]  /*0670*/  @P0 IMAD R20, R2, 0x100000, R3 ;  /* 0x0010000002140824 */ /* 0x000fce00078e0203 */
.L_x_69:
[----:B------:R-:W-:Y:S05]  /*0680*/  BSYNC.RECONVERGENT B0 ;  /* 0x0000000000007941 */ /* 0x000fea0003800200 */
.L_x_68:
[----:B------:R-:W-:Y:S01]  /*0690*/  FMUL R3, R20, UR15 ;  /* 0x0000000f14037c20 */ /* 0x000fe20008400000 */
        /* <DEDUP_REMOVED lines=17> */
.L_x_71:
[----:B------:R-:W-:-:S04]  /*07b0*/  PRMT R2, R17, 0x8880, RZ ;  /* 0x0000888011027816 */ /* 0x000fc800000000ff */
[----:B------:R-:W-:-:S04]  /*07c0*/  ISETP.GT.AND P0, PT, R2, -0x1, PT ;  /* 0xffffffff0200780c */ /* 0x000fc80003f04270 */
[----:B------:R-:W-:-:S09]  /*07d0*/  FSEL R2, -RZ, RZ, !P0 ;  /* 0x000000ffff027208 */ /* 0x000fd20004000100 */
.L_x_72:
[----:B------:R-:W-:Y:S05]  /*07e0*/  BSYNC.RECONVERGENT B0 ;  /* 0x0000000000007941 */ /* 0x000fea0003800200 */
.L_x_70:
[----:B------:R-:W0:Y:S01]  /*07f0*/  LDS.U8 R4, [R8+0x10] ;  /* 0x0000100008047984 */ /* 0x000e220000000000 */
[----:B------:R-:W-:Y:S01]  /*0800*/  BSSY.RECONVERGENT B0, `(.L_x_73) ;  /* 0x0000018000007945 */ /* 0x000fe20003800200 */
[----:B0-----:R-:W-:Y:S02]  /*0810*/  SHF.R.U32.HI R3, RZ, 0x3, R4 ;  /* 0x00000003ff037819 */ /* 0x001fe40000011604 */
[----:B------:R-:W-:Y:S02]  /*0820*/  LOP3.LUT R17, R4, 0x7, RZ, 0xc0, !PT ;  /* 0x0000000704117812 */ /* 0x000fe400078ec0ff */
[----:B------:R-:W-:-:S04]  /*0830*/  LOP3.LUT R5, R3, 0xf, RZ, 0xc0, !PT ;  /* 0x0000000f03057812 */ /* 0x000fc800078ec0ff */
[----:B------:R-:W-:-:S04]  /*0840*/  LOP3.LUT R3, R5, R17, RZ, 0xfc, !PT ;  /* 0x0000001105037212 */ /* 0x000fc800078efcff */
        /* <DEDUP_REMOVED lines=16> */
.L_x_74:
[----:B------:R-:W-:-:S04]  /*0950*/  PRMT R3, R4, 0x8880, RZ ;  /* 0x0000888004037816 */ /* 0x000fc800000000ff */
[----:B------:R-:W-:-:S04]  /*0960*/  ISETP.GT.AND P0, PT, R3, -0x1, PT ;  /* 0xffffffff0300780c */ /* 0x000fc80003f04270 */
[----:B------:R-:W-:-:S09]  /*0970*/  FSEL R4, -RZ, RZ, !P0 ;  /* 0x000000ffff047208 */ /* 0x000fd20004000100 */
.L_x_75:
[----:B------:R-:W-:Y:S05]  /*0980*/  BSYNC.RECONVERGENT B0 ;  /* 0x0000000000007941 */ /* 0x000fea0003800200 */
.L_x_73:
[----:B------:R-:W0:Y:S01]  /*0990*/  LDS.U8 R17, [R9+0x2] ;  /* 0x0000020009117984 */ /* 0x000e220000000000 */
[----:B------:R-:W-:Y:S01]  /*09a0*/  FMUL R2, R2, UR14 ;  /* 0x0000000e02027c20 */ /* 0x000fe20008400000 */
[----:B------:R-:W-:Y:S01]  /*09b0*/  BSSY.RECONVERGENT B0, `(.L_x_76) ;  /* 0x000001a000007945 */ /* 0x000fe20003800200 */
[----:B0-----:R-:W-:Y:S02]  /*09c0*/  SHF.R.U32.HI R5, RZ, 0x3, R17 ;  /* 0x00000003ff057819 */ /* 0x001fe40000011611 */
[----:B------:R-:W-:Y:S02]  /*09d0*/  LOP3.LUT R3, R17, 0x7, RZ, 0xc0, !PT ;  /* 0x0000000711037812 */ /* 0x000fe400078ec0ff */
[----:B------:R-:W-:-:S04]  /*09e0*/  LOP3.LUT R18, R5, 0xf, RZ, 0xc0, !PT ;  /* 0x0000000f05127812 */ /* 0x000fc800078ec0ff */
[----:B------:R-:W-:-:S04]  /*09f0*/  LOP3.LUT R5, R18, R3, RZ, 0xfc, !PT ;  /* 0x0000000312057212 */ /* 0x000fc800078efcff */
[----:B------:R-:W-:-:S04]  /*0a00*/  PRMT R5, R5, 0x9910, RZ ;  /* 0x0000991005057816 */ /* 0x000fc800000000ff */
[----:B------:R-:W-:Y:S01]  /*0a10*/  ISETP.NE.AND P0, PT, R5, RZ, PT ;  /* 0x000000ff0500720c */ /* 0x000fe20003f05270 */
[----:B------:R-:W-:-:S04]  /*0a20*/  FMUL R5, R4, UR15 ;  /* 0x0000000f04057c20 */ /* 0x000fc80008400000 */
[----:B------:R-:W-:-:S08]  /*0a30*/  FFMA R16, R5, R2, R16 ;  /* 0x0000000205107223 */ /* 0x000fd00000000010 */
        /* <DEDUP_REMOVED lines=14> */
.L_x_77:
[----:B------:R-:W-:-:S04]  /*0b20*/  PRMT R2, R17, 0x8880, RZ ;  /* 0x0000888011027816 */ /* 0x000fc800000000ff */
[----:B------:R-:W-:-:S04]  /*0b30*/  ISETP.GT.AND P0, PT, R2, -0x1, PT ;  /* 0xffffffff0200780c */ /* 0x000fc80003f04270 */
[----:B------:R-:W-:-:S09]  /*0b40*/  FSEL R2, -RZ, RZ, !P0 ;  /* 0x000000ffff027208 */ /* 0x000fd20004000100 */
.L_x_78:
[----:B------:R-:W-:Y:S05]  /*0b50*/  BSYNC.RECONVERGENT B0 ;  /* 0x0000000000007941 */ /* 0x000fea0003800200 */
.L_x_76:
        /* <DEDUP_REMOVED lines=22> */
.L_x_80:
[----:B------:R-:W-:-:S04]  /*0cc0*/  PRMT R3, R4, 0x8880, RZ ;  /* 0x0000888004037816 */ /* 0x000fc800000000ff */
[----:B------:R-:W-:-:S04]  /*0cd0*/  ISETP.GT.AND P0, PT, R3, -0x1, PT ;  /* 0xffffffff0300780c */ /* 0x000fc80003f04270 */
[----:B------:R-:W-:-:S09]  /*0ce0*/  FSEL R4, -RZ, RZ, !P0 ;  /* 0x000000ffff047208 */ /* 0x000fd20004000100 */
.L_x_81:
[----:B------:R-:W-:Y:S05]  /*0cf0*/  BSYNC.RECONVERGENT B0 ;  /* 0x0000000000007941 */ /* 0x000fea0003800200 */
.L_x_79:
        /* <DEDUP_REMOVED lines=25> */
.L_x_83:
[----:B------:R-:W-:-:S04]  /*0e90*/  PRMT R2, R17, 0x8880, RZ ;  /* 0x0000888011027816 */ /* 0x000fc800000000ff */
[----:B------:R-:W-:-:S04]  /*0ea0*/  ISETP.GT.AND P0, PT, R2, -0x1, PT ;  /* 0xffffffff0200780c */ /* 0x000fc80003f04270 */
[----:B------:R-:W-:-:S09]  /*0eb0*/  FSEL R2, -RZ, RZ, !P0 ;  /* 0x000000ffff027208 */ /* 0x000fd20004000100 */
.L_x_84:
[----:B------:R-:W-:Y:S05]  /*0ec0*/  BSYNC.RECONVERGENT B0 ;  /* 0x0000000000007941 */ /* 0x000fea0003800200 */
.L_x_82:
        /* <DEDUP_REMOVED lines=22> */
.L_x_86:
[----:B------:R-:W-:-:S04]  /*1030*/  PRMT R3, R4, 0x8880, RZ ;  /* 0x0000888004037816 */ /* 0x000fc800000000ff */
[----:B------:R-:W-:-:S04]  /*1040*/  ISETP.GT.AND P0, PT, R3, -0x1, PT ;  /* 0xffffffff0300780c */ /* 0x000fc80003f04270 */
[----:B------:R-:W-:-:S09]  /*1050*/  FSEL R4, -RZ, RZ, !P0 ;  /* 0x000000ffff047208 */ /* 0x000fd20004000100 */
.L_x_87:
[----:B------:R-:W-:Y:S05]  /*1060*/  BSYNC.RECONVERGENT B0 ;  /* 0x0000000000007941 */ /* 0x000fea0003800200 */
.L_x_85:
        /* <DEDUP_REMOVED lines=25> */
.L_x_89:
[----:B------:R-:W-:-:S04]  /*1200*/  PRMT R2, R17, 0x8880, RZ ;  /* 0x0000888011027816 */ /* 0x000fc800000000ff */
[----:B------:R-:W-:-:S04]  /*1210*/  ISETP.GT.AND P0, PT, R2, -0x1, PT ;  /* 0xffffffff0200780c */ /* 0x000fc80003f04270 */
[----:B------:R-:W-:-:S09]  /*1220*/  FSEL R2, -RZ, RZ, !P0 ;  /* 0x000000ffff027208 */ /* 0x000fd20004000100 */
.L_x_90:
[----:B------:R-:W-:Y:S05]  /*1230*/  BSYNC.RECONVERGENT B0 ;  /* 0x0000000000007941 */ /* 0x000fea0003800200 */
.L_x_88:
        /* <DEDUP_REMOVED lines=22> */
.L_x_92:
[----:B------:R-:W-:-:S04]  /*13a0*/  PRMT R3, R4, 0x8880, RZ ;  /* 0x0000888004037816 */ /* 0x000fc800000000ff */
[----:B------:R-:W-:-:S04]  /*13b0*/  ISETP.GT.AND P0, PT, R3, -0x1, PT ;  /* 0xffffffff0300780c */ /* 0x000fc80003f04270 */
[----:B------:R-:W-:-:S09]  /*13c0*/  FSEL R4, -RZ, RZ, !P0 ;  /* 0x000000ffff047208 */ /* 0x000fd20004000100 */
.L_x_93:
[----:B------:R-:W-:Y:S05]  /*13d0*/  BSYNC.RECONVERGENT B0 ;  /* 0x0000000000007941 */ /* 0x000fea0003800200 */
.L_x_91:
        /* <DEDUP_REMOVED lines=25> */
.L_x_95:
[----:B------:R-:W-:-:S04]  /*1570*/  PRMT R2, R17, 0x8880, RZ ;  /* 0x0000888011027816 */ /* 0x000fc800000000ff */
[----:B------:R-:W-:-:S04]  /*1580*/  ISETP.GT.AND P0, PT, R2, -0x1, PT ;  /* 0xffffffff0200780c */ /* 0x000fc80003f04270 */
[----:B------:R-:W-:-:S09]  /*1590*/  FSEL R2, -RZ, RZ, !P0 ;  /* 0x000000ffff027208 */ /* 0x000fd20004000100 */
.L_x_96:
[----:B------:R-:W-:Y:S05]  /*15a0*/  BSYNC.RECONVERGENT B0 ;  /* 0x0000000000007941 */ /* 0x000fea0003800200 */
.L_x_94:
        /* <DEDUP_REMOVED lines=22> */
.L_x_98:
[----:B------:R-:W-:-:S04]  /*1710*/  PRMT R3, R4, 0x8880, RZ ;  /* 0x0000888004037816 */ /* 0x000fc800000000ff */
[----:B------:R-:W-:-:S04]  /*1720*/  ISETP.GT.AND P0, PT, R3, -0x1, PT ;  /* 0xffffffff0300780c */ /* 0x000fc80003f04270 */
[----:B------:R-:W-:-:S09]  /*1730*/  FSEL R4, -RZ, RZ, !P0 ;  /* 0x000000ffff047208 */ /* 0x000fd20004000100 */
.L_x_99:
[----:B------:R-:W-:Y:S05]  /*1740*/  BSYNC.RECONVERGENT B0 ;  /* 0x0000000000007941 */ /* 0x000fea0003800200 */
.L_x_97:
        /* <DEDUP_REMOVED lines=25> */
.L_x_101:
[----:B------:R-:W-:-:S04]  /*18e0*/  PRMT R2, R17, 0x8880, RZ ;  /* 0x0000888011027816 */ /* 0x000fc800000000ff */
[----:B------:R-:W-:-:S04]  /*18f0*/  ISETP.GT.AND P0, PT, R2, -0x1, PT ;  /* 0xffffffff0200780c */ /* 0x000fc80003f04270 */
[----:B------:R-:W-:-:S09]  /*1900*/  FSEL R2, -RZ, RZ, !P0 ;  /* 0x000000ffff027208 */ /* 0x000fd20004000100 */
.L_x_102:
[----:B------:R-:W-:Y:S05]  /*1910*/  BSYNC.RECONVERGENT B0 ;  /* 0x0000000000007941 */ /* 0x000fea0003800200 */
.L_x_100:
        /* <DEDUP_REMOVED lines=22> */
.L_x_104:
[----:B------:R-:W-:-:S04]  /*1a80*/  PRMT R3, R4, 0x8880, RZ ;  /* 0x0000888004037816 */ /* 0x000fc800000000ff */
[----:B------:R-:W-:-:S04]  /*1a90*/  ISETP.GT.AND P0, PT, R3, -0x1, PT ;  /* 0xffffffff0300780c */ /* 0x000fc80003f04270 */
[----:B------:R-:W-:-:S09]  /*1aa0*/  FSEL R4, -RZ, RZ, !P0 ;  /* 0x000000ffff047208 */ /* 0x000fd20004000100 */
.L_x_105:
[----:B------:R-:W-:Y:S05]  /*1ab0*/  BSYNC.RECONVERGENT B0 ;  /* 0x0000000000007941 */ /* 0x000fea0003800200 */
.L_x_103:
        /* <DEDUP_REMOVED lines=25> */
.L_x_107:
[----:B------:R-:W-:-:S04]  /*1c50*/  PRMT R2, R17, 0x8880, RZ ;  /* 0x0000888011027816 */ /* 0x000fc800000000ff */
[----:B------:R-:W-:-:S04]  /*1c60*/  ISETP.GT.AND P0, PT, R2, -0x1, PT ;  /* 0xffffffff0200780c */ /* 0x000fc80003f04270 */
[----:B------:R-:W-:-:S09]  /*1c70*/  FSEL R2, -RZ, RZ, !P0 ;  /* 0x000000ffff027208 */ /* 0x000fd20004000100 */
.L_x_108:
[----:B------:R-:W-:Y:S05]  /*1c80*/  BSYNC.RECONVERGENT B0 ;  /* 0x0000000000007941 */ /* 0x000fea0003800200 */
.L_x_106:
        /* <DEDUP_REMOVED lines=22> */
.L_x_110:
[----:B------:R-:W-:-:S04]  /*1df0*/  PRMT R3, R4, 0x8880, RZ ;  /* 0x0000888004037816 */ /* 0x000fc800000000ff */
[----:B------:R-:W-:-:S04]  /*1e00*/  ISETP.GT.AND P0, PT, R3, -0x1, PT ;  /* 0xffffffff0300780c */ /* 0x000fc80003f04270 */
[----:B------:R-:W-:-:S09]  /*1e10*/  FSEL R4, -RZ, RZ, !P0 ;  /* 0x000000ffff047208 */ /* 0x000fd20004000100 */
.L_x_111:
[----:B------:R-:W-:Y:S05]  /*1e20*/  BSYNC.RECONVERGENT B0 ;  /* 0x0000000000007941 */ /* 0x000fea0003800200 */
.L_x_109:
        /* <DEDUP_REMOVED lines=25> */
.L_x_113:
[----:B------:R-:W-:-:S04]  /*1fc0*/  PRMT R2, R17, 0x8880, RZ ;  /* 0x0000888011027816 */ /* 0x000fc800000000ff */
[----:B------:R-:W-:-:S04]  /*1fd0*/  ISETP.GT.AND P0, PT, R2, -0x1, PT ;  /* 0xffffffff0200780c */ /* 0x000fc80003f04270 */
[----:B------:R-:W-:-:S09]  /*1fe0*/  FSEL R2, -RZ, RZ, !P0 ;  /* 0x000000ffff027208 */ /* 0x000fd20004000100 */
.L_x_114:
[----:B------:R-:W-:Y:S05]  /*1ff0*/  BSYNC.RECONVERGENT B0 ;  /* 0x0000000000007941 */ /* 0x000fea0003800200 */
.L_x_112:
        /* <DEDUP_REMOVED lines=22> */
.L_x_116:
[----:B------:R-:W-:-:S04]  /*2160*/  PRMT R3, R4, 0x8880, RZ ;  /* 0x0000888004037816 */ /* 0x000fc800000000ff */
[----:B------:R-:W-:-:S04]  /*2170*/  ISETP.GT.AND P0, PT, R3, -0x1, PT ;  /* 0xffffffff0300780c */ /* 0x000fc80003f04270 */
[----:B------:R-:W-:-:S09]  /*2180*/  FSEL R4, -RZ, RZ, !P0 ;  /* 0x000000ffff047208 */ /* 0x000fd20004000100 */
.L_x_117:
[----:B------:R-:W-:Y:S05]  /*2190*/  BSYNC.RECONVERGENT B0 ;  /* 0x0000000000007941 */ /* 0x000fea0003800200 */
.L_x_115:
        /* <DEDUP_REMOVED lines=25> */
.L_x_119:
[----:B------:R-:W-:-:S04]  /*2330*/  PRMT R2, R17, 0x8880, RZ ;  /* 0x0000888011027816 */ /* 0x000fc800000000ff */
[----:B------:R-:W-:-:S04]  /*2340*/  ISETP.GT.AND P0, PT, R2, -0x1, PT ;  /* 0xffffffff0200780c */ /* 0x000fc80003f04270 */
[----:B------:R-:W-:-:S09]  /*2350*/  FSEL R2, -RZ, RZ, !P0 ;  /* 0x000000ffff027208 */ /* 0x000fd20004000100 */
.L_x_120:
[----:B------:R-:W-:Y:S05]  /*2360*/  BSYNC.RECONVERGENT B0 ;  /* 0x0000000000007941 */ /* 0x000fea0003800200 */
.L_x_118:
        /* <DEDUP_REMOVED lines=22> */
.L_x_122:
[----:B------:R-:W-:-:S04]  /*24d0*/  PRMT R3, R4, 0x8880, RZ ;  /* 0x0000888004037816 */ /* 0x000fc800000000ff */
[----:B------:R-:W-:-:S04]  /*24e0*/  ISETP.GT.AND P0, PT, R3, -0x1, PT ;  /* 0xffffffff0300780c */ /* 0x000fc80003f04270 */
[----:B------:R-:W-:-:S09]  /*24f0*/  FSEL R4, -RZ, RZ, !P0 ;  /* 0x000000ffff047208 */ /* 0x000fd20004000100 */
.L_x_123:
[----:B------:R-:W-:Y:S05]  /*2500*/  BSYNC.RECONVERGENT B0 ;  /* 0x0000000000007941 */ /* 0x000fea0003800200 */
.L_x_121:
        /* <DEDUP_REMOVED lines=25> */
.L_x_125:
[----:B------:R-:W-:-:S04]  /*26a0*/  PRMT R2, R17, 0x8880, RZ ;  /* 0x0000888011027816 */ /* 0x000fc800000000ff */
[----:B------:R-:W-:-:S04]  /*26b0*/  ISETP.GT.AND P0, PT, R2, -0x1, PT ;  /* 0xffffffff0200780c */ /* 0x000fc80003f04270 */
[----:B------:R-:W-:-:S09]  /*26c0*/  FSEL R2, -RZ, RZ, !P0 ;  /* 0x000000ffff027208 */ /* 0x000fd20004000100 */
.L_x_126:
[----:B------:R-:W-:Y:S05]  /*26d0*/  BSYNC.RECONVERGENT B0 ;  /* 0x0000000000007941 */ /* 0x000fea0003800200 */
.L_x_124:
        /* <DEDUP_REMOVED lines=22> */
.L_x_128:
[----:B------:R-:W-:-:S04]  /*2840*/  PRMT R3, R4, 0x8880, RZ ;  /* 0x0000888004037816 */ /* 0x000fc800000000ff */
[----:B------:R-:W-:-:S04]  /*2850*/  ISETP.GT.AND P0, PT, R3, -0x1, PT ;  /* 0xffffffff0300780c */ /* 0x000fc80003f04270 */
[----:B------:R-:W-:-:S09]  /*2860*/  FSEL R4, -RZ, RZ, !P0 ;  /* 0x000000ffff047208 */ /* 0x000fd20004000100 */
.L_x_129:
[----:B------:R-:W-:Y:S05]  /*2870*/  BSYNC.RECONVERGENT B0 ;  /* 0x0000000000007941 */ /* 0x000fea0003800200 */
.L_x_127:
        /* <DEDUP_REMOVED lines=25> */
.L_x_131:
[----:B------:R-:W-:-:S04]  /*2a10*/  PRMT R2, R17, 0x8880, RZ ;  /* 0x0000888011027816 */ /* 0x000fc800000000ff */
[----:B------:R-:W-:-:S04]  /*2a20*/  ISETP.GT.AND P0, PT, R2, -0x1, PT ;  /* 0xffffffff0200780c */ /* 0x000fc80003f04270 */
[----:B------:R-:W-:-:S09]  /*2a30*/  FSEL R2, -RZ, RZ, !P0 ;  /* 0x000000ffff027208 */ /* 0x000fd20004000100 */
.L_x_132:
[----:B------:R-:W-:Y:S05]  /*2a40*/  BSYNC.RECONVERGENT B0 ;  /* 0x0000000000007941 */ /* 0x000fea0003800200 */
.L_x_130:
        /* <DEDUP_REMOVED lines=22> */
.L_x_134:
[----:B------:R-:W-:-:S04]  /*2bb0*/  PRMT R3, R4, 0x8880, RZ ;  /* 0x0000888004037816 */ /* 0x000fc800000000ff */
[----:B------:R-:W-:-:S04]  /*2bc0*/  ISETP.GT.AND P0, PT, R3, -0x1, PT ;  /* 0xffffffff0300780c */ /* 0x000fc80003f04270 */
[----:B------:R-:W-:-:S09]  /*2bd0*/  FSEL R4, -RZ, RZ, !P0 ;  /* 0x000000ffff047208 */ /* 0x000fd20004000100 */
.L_x_135:
[----:B------:R-:W-:Y:S05]  /*2be0*/  BSYNC.RECONVERGENT B0 ;  /* 0x0000000000007941 */ /* 0x000fea0003800200 */
.L_x_133:
        /* <DEDUP_REMOVED lines=25> */
.L_x_137:
[----:B------:R-:W-:-:S04]  /*2d80*/  PRMT R2, R17, 0x8880, RZ ;  /* 0x0000888011027816 */ /* 0x000fc800000000ff */
[----:B------:R-:W-:-:S04]  /*2d90*/  ISETP.GT.AND P0, PT, R2, -0x1, PT ;  /* 0xffffffff0200780c */ /* 0x000fc80003f04270 */
[----:B------:R-:W-:-:S09]  /*2da0*/  FSEL R2, -RZ, RZ, !P0 ;  /* 0x000000ffff027208 */ /* 0x000fd20004000100 */
.L_x_138:
[----:B------:R-:W-:Y:S05]  /*2db0*/  BSYNC.RECONVERGENT B0 ;  /* 0x0000000000007941 */ /* 0x000fea0003800200 */
.L_x_136:
        /* <DEDUP_REMOVED lines=22> */
.L_x_140:
[----:B------:R-:W-:-:S04]  /*2f20*/  PRMT R3, R4, 0x8880, RZ ;  /* 0x0000888004037816 */ /* 0x000fc800000000ff */
[----:B------:R-:W-:-:S04]  /*2f30*/  ISETP.GT.AND P0, PT, R3, -0x1, PT ;  /* 0xffffffff0300780c */ /* 0x000fc80003f04270 */
[----:B------:R-:W-:-:S09]  /*2f40*/  FSEL R4, -RZ, RZ, !P0 ;  /* 0x000000ffff047208 */ /* 0x000fd20004000100 */
.L_x_141:
[----:B------:R-:W-:Y:S05]  /*2f50*/  BSYNC.RECONVERGENT B0 ;  /* 0x0000000000007941 */ /* 0x000fea0003800200 */
.L_x_139:
        /* <DEDUP_REMOVED lines=25> */
.L_x_143:
[----:B------:R-:W-:-:S04]  /*30f0*/  PRMT R2, R17, 0x8880, RZ ;  /* 0x0000888011027816 */ /* 0x000fc800000000ff */
[----:B------:R-:W-:-:S04]  /*3100*/  ISETP.GT.AND P0, PT, R2, -0x1, PT ;  /* 0xffffffff0200780c */ /* 0x000fc80003f04270 */
[----:B------:R-:W-:-:S09]  /*3110*/  FSEL R2, -RZ, RZ, !P0 ;  /* 0x000000ffff027208 */ /* 0x000fd20004000100 */
.L_x_144:
[----:B------:R-:W-:Y:S05]  /*3120*/  BSYNC.RECONVERGENT B0 ;  /* 0x0000000000007941 */ /* 0x000fea0003800200 */
.L_x_142:
        /* <DEDUP_REMOVED lines=22> */
.L_x_146:
[----:B------:R-:W-:-:S04]  /*3290*/  PRMT R3, R4, 0x8880, RZ ;  /* 0x0000888004037816 */ /* 0x000fc800000000ff */
[----:B------:R-:W-:-:S04]  /*32a0*/  ISETP.GT.AND P0, PT, R3, -0x1, PT ;  /* 0xffffffff0300780c */ /* 0x000fc80003f04270 */
[----:B------:R-:W-:-:S09]  /*32b0*/  FSEL R4, -RZ, RZ, !P0 ;  /* 0x000000ffff047208 */ /* 0x000fd20004000100 */
.L_x_147:
[----:B------:R-:W-:Y:S05]  /*32c0*/  BSYNC.RECONVERGENT B0 ;  /* 0x0000000000007941 */ /* 0x000fea0003800200 */
.L_x_145:
        /* <DEDUP_REMOVED lines=25> */
.L_x_149:
[----:B------:R-:W-:-:S04]  /*3460*/  PRMT R2, R17, 0x8880, RZ ;  /* 0x0000888011027816 */ /* 0x000fc800000000ff */
[----:B------:R-:W-:-:S04]  /*3470*/  ISETP.GT.AND P0, PT, R2, -0x1, PT ;  /* 0xffffffff0200780c */ /* 0x000fc80003f04270 */
[----:B------:R-:W-:-:S09]  /*3480*/  FSEL R2, -RZ, RZ, !P0 ;  /* 0x000000ffff027208 */ /* 0x000fd20004000100 */
.L_x_150:
[----:B------:R-:W-:Y:S05]  /*3490*/  BSYNC.RECONVERGENT B0 ;  /* 0x0000000000007941 */ /* 0x000fea0003800200 */
.L_x_148:
        /* <DEDUP_REMOVED lines=22> */
.L_x_152:
[----:B------:R-:W-:-:S04]  /*3600*/  PRMT R3, R4, 0x8880, RZ ;  /* 0x0000888004037816 */ /* 0x000fc800000000ff */
[----:B------:R-:W-:-:S04]  /*3610*/  ISETP.GT.AND P0, PT, R3, -0x1, PT ;  /* 0xffffffff0300780c */ /* 0x000fc80003f04270 */
[----:B------:R-:W-:-:S09]  /*3620*/  FSEL R4, -RZ, RZ, !P0 ;  /* 0x000000ffff047208 */ /* 0x000fd20004000100 */
.L_x_153:
[----:B------:R-:W-:Y:S05]  /*3630*/  BSYNC.RECONVERGENT B0 ;  /* 0x0000000000007941 */ /* 0x000fea0003800200 */
.L_x_151:
        /* <DEDUP_REMOVED lines=25> */
.L_x_155:
[----:B------:R-:W-:-:S04]  /*37d0*/  PRMT R2, R17, 0x8880, RZ ;  /* 0x0000888011027816 */ /* 0x000fc800000000ff */
[----:B------:R-:W-:-:S04]  /*37e0*/  ISETP.GT.AND P0, PT, R2, -0x1, PT ;  /* 0xffffffff0200780c */ /* 0x000fc80003f04270 */
[----:B------:R-:W-:-:S09]  /*37f0*/  FSEL R2, -RZ, RZ, !P0 ;  /* 0x000000ffff027208 */ /* 0x000fd20004000100 */
.L_x_156:
[----:B------:R-:W-:Y:S05]  /*3800*/  BSYNC.RECONVERGENT B0 ;  /* 0x0000000000007941 */ /* 0x000fea0003800200 */
.L_x_154:
        /* <DEDUP_REMOVED lines=22> */
.L_x_158:
[----:B------:R-:W-:-:S04]  /*3970*/  PRMT R3, R4, 0x8880, RZ ;  /* 0x0000888004037816 */ /* 0x000fc800000000ff */
[----:B------:R-:W-:-:S04]  /*3980*/  ISETP.GT.AND P0, PT, R3, -0x1, PT ;  /* 0xffffffff0300780c */ /* 0x000fc80003f04270 */
[----:B------:R-:W-:-:S09]  /*3990*/  FSEL R3, -RZ, RZ, !P0 ;  /* 0x000000ffff037208 */ /* 0x000fd20004000100 */
.L_x_159:
[----:B------:R-:W-:Y:S05]  /*39a0*/  BSYNC.RECONVERGENT B0 ;  /* 0x0000000000007941 */ /* 0x000fea0003800200 */
.L_x_157:
[----:B------:R-:W-:Y:S01]  /*39b0*/  BAR.SYNC.DEFER_BLOCKING 0x0 ;  /* 0x0000000000007b1d */ /* 0x000fe20000010000 */
[----:B------:R-:W-:Y:S01]  /*39c0*/  UIADD3 UR6, UPT, UPT, UR6, 0x1, URZ ;  /* 0x0000000106067890 */ /* 0x000fe2000fffe0ff */
[----:B------:R-:W-:Y:S01]  /*39d0*/  FMUL R3, R3, UR15 ;  /* 0x0000000f03037c20 */ /* 0x000fe20008400000 */
[----:B------:R-:W-:Y:S01]  /*39e0*/  FMUL R2, R2, UR14 ;  /* 0x0000000e02027c20 */ /* 0x000fe20008400000 */
[----:B------:R-:W-:Y:S01]  /*39f0*/  IMAD R11, R10, 0x10, R11 ;  /* 0x000000100a0b7824 */ /* 0x000fe200078e020b */
[----:B------:R-:W-:Y:S01]  /*3a00*/  UISETP.NE.AND UP0, UPT, UR6, URZ, UPT ;  /* 0x000000ff0600728c */ /* 0x000fe2000bf05270 */
[----:B------:R-:W-:Y:S02]  /*3a10*/  VIADD R13, R13, 0x10 ;  /* 0x000000100d0d7836 */ /* 0x000fe40000000000 */
[----:B------:R-:W-:Y:S01]  /*3a20*/  FFMA R16, R3, R2, R16 ;  /* 0x0000000203107223 */ /* 0x000fe20000000010 */
[----:B------:R-:W-:Y:S02]  /*3a30*/  VIADD R7, R7, 0x10 ;  /* 0x0000001007077836 */ /* 0x000fe40000000000 */
[----:B------:R-:W-:-:S03]  /*3a40*/  VIADD R12, R12, 0x10 ;  /* 0x000000100c0c7836 */ /* 0x000fc60000000000 */
[----:B------:R-:W-:Y:S05]  /*3a50*/  BRA.U UP0, `(.L_x_160) ;  /* 0xffffffc500ec7547 */ /* 0x000fea000b83ffff */
.L_x_65:
[----:B------:R-:W0:Y:S02]  /*3a60*/  LDCU.64 UR4, c[0x0][0x3a0] ;  /* 0x00007400ff0477ac */ /* 0x000e240008000a00 */
[----:B0-----:R-:W-:-:S04]  /*3a70*/  ISETP.GE.U32.AND P0, PT, R15, UR5, PT ;  /* 0x000000050f007c0c */ /* 0x001fc8000bf06070 */
[----:B------:R-:W-:-:S13]  /*3a80*/  ISETP.GE.U32.OR P0, PT, R14, UR4, P0 ;  /* 0x000000040e007c0c */ /* 0x000fda0008706470 */
[----:B------:R-:W-:Y:S05]  /*3a90*/  @P0 EXIT ;  /* 0x000000000000094d */ /* 0x000fea0003800000 */
[----:B------:R-:W0:Y:S01]  /*3aa0*/  LDC.64 R2, c[0x0][0x380] ;  /* 0x0000e000ff027b82 */ /* 0x000e220000000a00 */
[----:B------:R-:W-:Y:S01]  /*3ab0*/  IMAD R15, R14, UR5, R15 ;  /* 0x000000050e0f7c24 */ /* 0x000fe2000f8e020f */
[----:B------:R-:W-:-:S03]  /*3ac0*/  F2FP.F16.F32.PACK_AB R16, RZ, R16 ;  /* 0x00000010ff10723e */ /* 0x000fc600000000ff */
[----:B0-----:R-:W-:-:S05]  /*3ad0*/  IMAD.WIDE.U32 R2, R15, 0x2, R2 ;  /* 0x000000020f027825 */ /* 0x001fca00078e0002 */
[----:B------:R-:W-:Y:S01]  /*3ae0*/  STG.E.U16 desc[UR8][R2.64], R16 ;  /* 0x0000001002007986 */ /* 0x000fe2000c101508 */
[----:B------:R-:W-:Y:S05]  /*3af0*/  EXIT ;  /* 0x000000000000794d */ /* 0x000fea0003800000 */
.L_x_161:
        /* <DEDUP_REMOVED lines=16> */
.L_x_319:


//--------------------- .text.fp8_gemm_e4m3_kernel --------------------------
	.section	.text.fp8_gemm_e4m3_kernel,"ax",@progbits
	.align	128
        .global         fp8_gemm_e4m3_kernel
        .type           fp8_gemm_e4m3_kernel,@function
        .size           fp8_gemm_e4m3_kernel,(.L_x_320 - fp8_gemm_e4m3_kernel)
        .other          fp8_gemm_e4m3_kernel,@"STO_CUDA_ENTRY STV_DEFAULT"
fp8_gemm_e4m3_kernel:
.text.fp8_gemm_e4m3_kernel:
        /* <DEDUP_REMOVED lines=33> */
.L_x_257:
        /* <DEDUP_REMOVED lines=57> */
.L_x_164:
[----:B-1----:R-:W-:Y:S05]  /*05a0*/  BSYNC.RECONVERGENT B0 ;  /* 0x0000000000007941 */ /* 0x002fea0003800200 */
.L_x_163:
        /* <DEDUP_REMOVED lines=13> */
.L_x_166:
[----:B------:R-:W-:Y:S05]  /*0680*/  BSYNC.RECONVERGENT B0 ;  /* 0x0000000000007941 */ /* 0x000fea0003800200 */
.L_x_165:
        /* <DEDUP_REMOVED lines=18> */
.L_x_168:
[----:B------:R-:W-:-:S04]  /*07b0*/  PRMT R2, R17, 0x8880, RZ ;  /* 0x0000888011027816 */ /* 0x000fc800000000ff */
[----:B------:R-:W-:-:S04]  /*07c0*/  ISETP.GT.AND P0, PT, R2, -0x1, PT ;  /* 0xffffffff0200780c */ /* 0x000fc80003f04270 */
[----:B------:R-:W-:-:S09]  /*07d0*/  FSEL R2, -RZ, RZ, !P0 ;  /* 0x000000ffff027208 */ /* 0x000fd20004000100 */
.L_x_169:
[----:B------:R-:W-:Y:S05]  /*07e0*/  BSYNC.RECONVERGENT B0 ;  /* 0x0000000000007941 */ /* 0x000fea0003800200 */
.L_x_167:
        /* <DEDUP_REMOVED lines=22> */
.L_x_171:
[----:B------:R-:W-:-:S04]  /*0950*/  PRMT R3, R4, 0x8880, RZ ;  /* 0x0000888004037816 */ /* 0x000fc800000000ff */
[----:B------:R-:W-:-:S04]  /*0960*/  ISETP.GT.AND P0, PT, R3, -0x1, PT ;  /* 0xffffffff0300780c */ /* 0x000fc80003f04270 */
[----:B------:R-:W-:-:S09]  /*0970*/  FSEL R4, -RZ, RZ, !P0 ;  /* 0x000000ffff047208 */ /* 0x000fd20004000100 */
.L_x_172:
[----:B------:R-:W-:Y:S05]  /*0980*/  BSYNC.RECONVERGENT B0 ;  /* 0x0000000000007941 */ /* 0x000fea0003800200 */
.L_x_170:
        /* <DEDUP_REMOVED lines=25> */
.L_x_174:
[----:B------:R-:W-:-:S04]  /*0b20*/  PRMT R2, R17, 0x8880, RZ ;  /* 0x0000888011027816 */ /* 0x000fc800000000ff */
[----:B------:R-:W-:-:S04]  /*0b30*/  ISETP.GT.AND P0, PT, R2, -0x1, PT ;  /* 0xffffffff0200780c */ /* 0x000fc80003f04270 */
[----:B------:R-:W-:-:S09]  /*0b40*/  FSEL R2, -RZ, RZ, !P0 ;  /* 0x000000ffff027208 */ /* 0x000fd20004000100 */
.L_x_175:
[----:B------:R-:W-:Y:S05]  /*0b50*/  BSYNC.RECONVERGENT B0 ;  /* 0x0000000000007941 */ /* 0x000fea0003800200 */
.L_x_173:
        /* <DEDUP_REMOVED lines=22> */
.L_x_177:
[----:B------:R-:W-:-:S04]  /*0cc0*/  PRMT R3, R4, 0x8880, RZ ;  /* 0x0000888004037816 */ /* 0x000fc800000000ff */
[----:B------:R-:W-:-:S04]  /*0cd0*/  ISETP.GT.AND P0, PT, R3, -0x1, PT ;  /* 0xffffffff0300780c */ /* 0x000fc80003f04270 */
[----:B------:R-:W-:-:S09]  /*0ce0*/  FSEL R4, -RZ, RZ, !P0 ;  /* 0x000000ffff047208 */ /* 0x000fd20004000100 */
.L_x_178:
[----:B------:R-:W-:Y:S05]  /*0cf0*/  BSYNC.RECONVERGENT B0 ;  /* 0x0000000000007941 */ /* 0x000fea0003800200 */
.L_x_176:
        /* <DEDUP_REMOVED lines=25> */
.L_x_180:
[----:B------:R-:W-:-:S04]  /*0e90*/  PRMT R2, R17, 0x8880, RZ ;  /* 0x0000888011027816 */ /* 0x000fc800000000ff */
[----:B------:R-:W-:-:S04]  /*0ea0*/  ISETP.GT.AND P0, PT, R2, -0x1, PT ;  /* 0xffffffff0200780c */ /* 0x000fc80003f04270 */
[----:B------:R-:W-:-:S09]  /*0eb0*/  FSEL R2, -RZ, RZ, !P0 ;  /* 0x000000ffff027208 */ /* 0x000fd20004000100 */
.L_x_181:
[----:B------:R-:W-:Y:S05]  /*0ec0*/  BSYNC.RECONVERGENT B0 ;  /* 0x0000000000007941 */ /* 0x000fea0003800200 */
.L_x_179:
        /* <DEDUP_REMOVED lines=22> */
.L_x_183:
[----:B------:R-:W-:-:S04]  /*1030*/  PRMT R3, R4, 0x8880, RZ ;  /* 0x0000888004037816 */ /* 0x000fc800000000ff */
[----:B------:R-:W-:-:S04]  /*1040*/  ISETP.GT.AND P0, PT, R3, -0x1, PT ;  /* 0xffffffff0300780c */ /* 0x000fc80003f04270 */
[----:B------:R-:W-:-:S09]  /*1050*/  FSEL R4, -RZ, RZ, !P0 ;  /* 0x000000ffff047208 */ /* 0x000fd20004000100 */
.L_x_184:
[----:B------:R-:W-:Y:S05]  /*1060*/  BSYNC.RECONVERGENT B0 ;  /* 0x0000000000007941 */ /* 0x000fea0003800200 */
.L_x_182:
        /* <DEDUP_REMOVED lines=25> */
.L_x_186:
[----:B------:R-:W-:-:S04]  /*1200*/  PRMT R2, R17, 0x8880, RZ ;  /* 0x0000888011027816 */ /* 0x000fc800000000ff */
[----:B------:R-:W-:-:S04]  /*1210*/  ISETP.GT.AND P0, PT, R2, -0x1, PT ;  /* 0xffffffff0200780c */ /* 0x000fc80003f04270 */
[----:B------:R-:W-:-:S09]  /*1220*/  FSEL R2, -RZ, RZ, !P0 ;  /* 0x000000ffff027208 */ /* 0x000fd20004000100 */
.L_x_187:
[----:B------:R-:W-:Y:S05]  /*1230*/  BSYNC.RECONVERGENT B0 ;  /* 0x0000000000007941 */ /* 0x000fea0003800200 */
.L_x_185:
        /* <DEDUP_REMOVED lines=22> */
.L_x_189:
[----:B------:R-:W-:-:S04]  /*13a0*/  PRMT R3, R4, 0x8880, RZ ;  /* 0x0000888004037816 */ /* 0x000fc800000000ff */
[----:B------:R-:W-:-:S04]  /*13b0*/  ISETP.GT.AND P0, PT, R3, -0x1, PT ;  /* 0xffffffff0300780c */ /* 0x000fc80003f04270 */
[----:B------:R-:W-:-:S09]  /*13c0*/  FSEL R4, -RZ, RZ, !P0 ;  /* 0x000000ffff047208 */ /* 0x000fd20004000100 */
.L_x_190:
[----:B------:R-:W-:Y:S05]  /*13d0*/  BSYNC.RECONVERGENT B0 ;  /* 0x0000000000007941 */ /* 0x000fea0003800200 */
.L_x_188:
        /* <DEDUP_REMOVED lines=25> */
.L_x_192:
[----:B------:R-:W-:-:S04]  /*1570*/  PRMT R2, R17, 0x8880, RZ ;  /* 0x0000888011027816 */ /* 0x000fc800000000ff */
[----:B------:R-:W-:-:S04]  /*1580*/  ISETP.GT.AND P0, PT, R2, -0x1, PT ;  /* 0xffffffff0200780c */ /* 0x000fc80003f04270 */
[----:B------:R-:W-:-:S09]  /*1590*/  FSEL R2, -RZ, RZ, !P0 ;  /* 0x000000ffff027208 */ /* 0x000fd20004000100 */
.L_x_193:
[----:B------:R-:W-:Y:S05]  /*15a0*/  BSYNC.RECONVERGENT B0 ;  /* 0x0000000000007941 */ /* 0x000fea0003800200 */
.L_x_191:
        /* <DEDUP_REMOVED lines=22> */
.L_x_195:
[----:B------:R-:W-:-:S04]  /*1710*/  PRMT R3, R4, 0x8880, RZ ;  /* 0x0000888004037816 */ /* 0x000fc800000000ff */
[----:B------:R-:W-:-:S04]  /*1720*/  ISETP.GT.AND P0, PT, R3, -0x1, PT ;  /* 0xffffffff0300780c */ /* 0x000fc80003f04270 */
[----:B------:R-:W-:-:S09]  /*1730*/  FSEL R4, -RZ, RZ, !P0 ;  /* 0x000000ffff047208 */ /* 0x000fd20004000100 */
.L_x_196:
[----:B------:R-:W-:Y:S05]  /*1740*/  BSYNC.RECONVERGENT B0 ;  /* 0x0000000000007941 */ /* 0x000fea0003800200 */
.L_x_194:
        /* <DEDUP_REMOVED lines=25> */
.L_x_198:
[----:B------:R-:W-:-:S04]  /*18e0*/  PRMT R2, R17, 0x8880, RZ ;  /* 0x0000888011027816 */ /* 0x000fc800000000ff */
[----:B------:R-:W-:-:S04]  /*18f0*/  ISETP.GT.AND P0, PT, R2, -0x1, PT ;  /* 0xffffffff0200780c */ /* 0x000fc80003f04270 */
[----:B------:R-:W-:-:S09]  /*1900*/  FSEL R2, -RZ, RZ, !P0 ;  /* 0x000000ffff027208 */ /* 0x000fd20004000100 */
.L_x_199:
[----:B------:R-:W-:Y:S05]  /*1910*/  BSYNC.RECONVERGENT B0 ;  /* 0x0000000000007941 */ /* 0x000fea0003800200 */
.L_x_197:
        /* <DEDUP_REMOVED lines=22> */
.L_x_201:
[----:B------:R-:W-:-:S04]  /*1a80*/  PRMT R3, R4, 0x8880, RZ ;  /* 0x0000888004037816 */ /* 0x000fc800000000ff */
[----:B------:R-:W-:-:S04]  /*1a90*/  ISETP.GT.AND P0, PT, R3, -0x1, PT ;  /* 0xffffffff0300780c */ /* 0x000fc80003f04270 */
[----:B------:R-:W-:-:S09]  /*1aa0*/  FSEL R4, -RZ, RZ, !P0 ;  /* 0x000000ffff047208 */ /* 0x000fd20004000100 */
.L_x_202:
[----:B------:R-:W-:Y:S05]  /*1ab0*/  BSYNC.RECONVERGENT B0 ;  /* 0x0000000000007941 */ /* 0x000fea0003800200 */
.L_x_200:
        /* <DEDUP_REMOVED lines=25> */
.L_x_204:
[----:B------:R-:W-:-:S04]  /*1c50*/  PRMT R2, R17, 0x8880, RZ ;  /* 0x0000888011027816 */ /* 0x000fc800000000ff */
[----:B------:R-:W-:-:S04]  /*1c60*/  ISETP.GT.AND P0, PT, R2, -0x1, PT ;  /* 0xffffffff0200780c */ /* 0x000fc80003f04270 */
[----:B------:R-:W-:-:S09]  /*1c70*/  FSEL R2, -RZ, RZ, !P0 ;  /* 0x000000ffff027208 */ /* 0x000fd20004000100 */
.L_x_205:
[----:B------:R-:W-:Y:S05]  /*1c80*/  BSYNC.RECONVERGENT B0 ;  /* 0x0000000000007941 */ /* 0x000fea0003800200 */
.L_x_203:
        /* <DEDUP_REMOVED lines=22> */
.L_x_207:
[----:B------:R-:W-:-:S04]  /*1df0*/  PRMT R3, R4, 0x8880, RZ ;  /* 0x0000888004037816 */ /* 0x000fc800000000ff */
[----:B------:R-:W-:-:S04]  /*1e00*/  ISETP.GT.AND P0, PT, R3, -0x1, PT ;  /* 0xffffffff0300780c */ /* 0x000fc80003f04270 */
[----:B------:R-:W-:-:S09]  /*1e10*/  FSEL R4, -RZ, RZ, !P0 ;  /* 0x000000ffff047208 */ /* 0x000fd20004000100 */
.L_x_208:
[----:B------:R-:W-:Y:S05]  /*1e20*/  BSYNC.RECONVERGENT B0 ;  /* 0x0000000000007941 */ /* 0x000fea0003800200 */
.L_x_206:
        /* <DEDUP_REMOVED lines=25> */
.L_x_210:
[----:B------:R-:W-:-:S04]  /*1fc0*/  PRMT R2, R17, 0x8880, RZ ;  /* 0x0000888011027816 */ /* 0x000fc800000000ff */
[----:B------:R-:W-:-:S04]  /*1fd0*/  ISETP.GT.AND P0, PT, R2, -0x1, PT ;  /* 0xffffffff0200780c */ /* 0x000fc80003f04270 */
[----:B------:R-:W-:-:S09]  /*1fe0*/  FSEL R2, -RZ, RZ, !P0 ;  /* 0x000000ffff027208 */ /* 0x000fd20004000100 */
.L_x_211:
[----:B------:R-:W-:Y:S05]  /*1ff0*/  BSYNC.RECONVERGENT B0 ;  /* 0x0000000000007941 */ /* 0x000fea0003800200 */
.L_x_209:
        /* <DEDUP_REMOVED lines=22> */
.L_x_213:
[----:B------:R-:W-:-:S04]  /*2160*/  PRMT R3, R4, 0x8880, RZ ;  /* 0x0000888004037816 */ /* 0x000fc800000000ff */
[----:B------:R-:W-:-:S04]  /*2170*/  ISETP.GT.AND P0, PT, R3, -0x1, PT ;  /* 0xffffffff0300780c */ /* 0x000fc80003f04270 */
[----:B------:R-:W-:-:S09]  /*2180*/  FSEL R4, -RZ, RZ, !P0 ;  /* 0x000000ffff047208 */ /* 0x000fd20004000100 */
.L_x_214:
[----:B------:R-:W-:Y:S05]  /*2190*/  BSYNC.RECONVERGENT B0 ;  /* 0x0000000000007941 */ /* 0x000fea0003800200 */
.L_x_212:
        /* <DEDUP_REMOVED lines=25> */
.L_x_216:
[----:B------:R-:W-:-:S04]  /*2330*/  PRMT R2, R17, 0x8880, RZ ;  /* 0x0000888011027816 */ /* 0x000fc800000000ff */
[----:B------:R-:W-:-:S04]  /*2340*/  ISETP.GT.AND P0, PT, R2, -0x1, PT ;  /* 0xffffffff0200780c */ /* 0x000fc80003f04270 */
[----:B------:R-:W-:-:S09]  /*2350*/  FSEL R2, -RZ, RZ, !P0 ;  /* 0x000000ffff027208 */ /* 0x000fd20004000100 */
.L_x_217:
[----:B------:R-:W-:Y:S05]  /*2360*/  BSYNC.RECONVERGENT B0 ;  /* 0x0000000000007941 */ /* 0x000fea0003800200 */
.L_x_215:
        /* <DEDUP_REMOVED lines=22> */
.L_x_219:
[----:B------:R-:W-:-:S04]  /*24d0*/  PRMT R3, R4, 0x8880, RZ ;  /* 0x0000888004037816 */ /* 0x000fc800000000ff */
[----:B------:R-:W-:-:S04]  /*24e0*/  ISETP.GT.AND P0, PT, R3, -0x1, PT ;  /* 0xffffffff0300780c */ /* 0x000fc80003f04270 */
[----:B------:R-:W-:-:S09]  /*24f0*/  FSEL R4, -RZ, RZ, !P0 ;  /* 0x000000ffff047208 */ /* 0x000fd20004000100 */
.L_x_220:
[----:B------:R-:W-:Y:S05]  /*2500*/  BSYNC.RECONVERGENT B0 ;  /* 0x0000000000007941 */ /* 0x000fea0003800200 */
.L_x_218:
        /* <DEDUP_REMOVED lines=25> */
.L_x_222:
[----:B------:R-:W-:-:S04]  /*26a0*/  PRMT R2, R17, 0x8880, RZ ;  /* 0x0000888011027816 */ /* 0x000fc800000000ff */
[----:B------:R-:W-:-:S04]  /*26b0*/  ISETP.GT.AND P0, PT, R2, -0x1, PT ;  /* 0xffffffff0200780c */ /* 0x000fc80003f04270 */
[----:B------:R-:W-:-:S09]  /*26c0*/  FSEL R2, -RZ, RZ, !P0 ;  /* 0x000000ffff027208 */ /* 0x000fd20004000100 */
.L_x_223:
[----:B------:R-:W-:Y:S05]  /*26d0*/  BSYNC.RECONVERGENT B0 ;  /* 0x0000000000007941 */ /* 0x000fea0003800200 */
.L_x_221:
        /* <DEDUP_REMOVED lines=22> */
.L_x_225:
[----:B------:R-:W-:-:S04]  /*2840*/  PRMT R3, R4, 0x8880, RZ ;  /* 0x0000888004037816 */ /* 0x000fc800000000ff */
[----:B------:R-:W-:-:S04]  /*2850*/  ISETP.GT.AND P0, PT, R3, -0x1, PT ;  /* 0xffffffff0300780c */ /* 0x000fc80003f04270 */
[----:B------:R-:W-:-:S09]  /*2860*/  FSEL R4, -RZ, RZ, !P0 ;  /* 0x000000ffff047208 */ /* 0x000fd20004000100 */
.L_x_226:
[----:B------:R-:W-:Y:S05]  /*2870*/  BSYNC.RECONVERGENT B0 ;  /* 0x0000000000007941 */ /* 0x000fea0003800200 */
.L_x_224:
        /* <DEDUP_REMOVED lines=25> */
.L_x_228:
[----:B------:R-:W-:-:S04]  /*2a10*/  PRMT R2, R17, 0x8880, RZ ;  /* 0x0000888011027816 */ /* 0x000fc800000000ff */
[----:B------:R-:W-:-:S04]  /*2a20*/  ISETP.GT.AND P0, PT, R2, -0x1, PT ;  /* 0xffffffff0200780c */ /* 0x000fc80003f04270 */
[----:B------:R-:W-:-:S09]  /*2a30*/  FSEL R2, -RZ, RZ, !P0 ;  /* 0x000000ffff027208 */ /* 0x000fd20004000100 */
.L_x_229:
[----:B------:R-:W-:Y:S05]  /*2a40*/  BSYNC.RECONVERGENT B0 ;  /* 0x0000000000007941 */ /* 0x000fea0003800200 */
.L_x_227:
        /* <DEDUP_REMOVED lines=22> */
.L_x_231:
[----:B------:R-:W-:-:S04]  /*2bb0*/  PRMT R3, R4, 0x8880, RZ ;  /* 0x0000888004037816 */ /* 0x000fc800000000ff */
[----:B------:R-:W-:-:S04]  /*2bc0*/  ISETP.GT.AND P0, PT, R3, -0x1, PT ;  /* 0xffffffff0300780c */ /* 0x000fc80003f04270 */
[----:B------:R-:W-:-:S09]  /*2bd0*/  FSEL R4, -RZ, RZ, !P0 ;  /* 0x000000ffff047208 */ /* 0x000fd20004000100 */
.L_x_232:
[----:B------:R-:W-:Y:S05]  /*2be0*/  BSYNC.RECONVERGENT B0 ;  /* 0x0000000000007941 */ /* 0x000fea0003800200 */
.L_x_230:
        /* <DEDUP_REMOVED lines=25> */
.L_x_234:
[----:B------:R-:W-:-:S04]  /*2d80*/  PRMT R2, R17, 0x8880, RZ ;  /* 0x0000888011027816 */ /* 0x000fc800000000ff */
[----:B------:R-:W-:-:S04]  /*2d90*/  ISETP.GT.AND P0, PT, R2, -0x1, PT ;  /* 0xffffffff0200780c */ /* 0x000fc80003f04270 */
[----:B------:R-:W-:-:S09]  /*2da0*/  FSEL R2, -RZ, RZ, !P0 ;  /* 0x000000ffff027208 */ /* 0x000fd20004000100 */
.L_x_235:
[----:B------:R-:W-:Y:S05]  /*2db0*/  BSYNC.RECONVERGENT B0 ;  /* 0x0000000000007941 */ /* 0x000fea0003800200 */
.L_x_233:
        /* <DEDUP_REMOVED lines=22> */
.L_x_237:
[----:B------:R-:W-:-:S04]  /*2f20*/  PRMT R3, R4, 0x8880, RZ ;  /* 0x0000888004037816 */ /* 0x000fc800000000ff */
[----:B------:R-:W-:-:S04]  /*2f30*/  ISETP.GT.AND P0, PT, R3, -0x1, PT ;  /* 0xffffffff0300780c */ /* 0x000fc80003f04270 */
[----:B------:R-:W-:-:S09]  /*2f40*/  FSEL R4, -RZ, RZ, !P0 ;  /* 0x000000ffff047208 */ /* 0x000fd20004000100 */
.L_x_238:
[----:B------:R-:W-:Y:S05]  /*2f50*/  BSYNC.RECONVERGENT B0 ;  /* 0x0000000000007941 */ /* 0x000fea0003800200 */
.L_x_236:
        /* <DEDUP_REMOVED lines=25> */
.L_x_240:
[----:B------:R-:W-:-:S04]  /*30f0*/  PRMT R2, R17, 0x8880, RZ ;  /* 0x0000888011027816 */ /* 0x000fc800000000ff */
[----:B------:R-:W-:-:S04]  /*3100*/  ISETP.GT.AND P0, PT, R2, -0x1, PT ;  /* 0xffffffff0200780c */ /* 0x000fc80003f04270 */
[----:B------:R-:W-:-:S09]  /*3110*/  FSEL R2, -RZ, RZ, !P0 ;  /* 0x000000ffff027208 */ /* 0x000fd20004000100 */
.L_x_241:
[----:B------:R-:W-:Y:S05]  /*3120*/  BSYNC.RECONVERGENT B0 ;  /* 0x0000000000007941 */ /* 0x000fea0003800200 */
.L_x_239:
        /* <DEDUP_REMOVED lines=22> */
.L_x_243:
[----:B------:R-:W-:-:S04]  /*3290*/  PRMT R3, R4, 0x8880, RZ ;  /* 0x0000888004037816 */ /* 0x000fc800000000ff */
[----:B------:R-:W-:-:S04]  /*32a0*/  ISETP.GT.AND P0, PT, R3, -0x1, PT ;  /* 0xffffffff0300780c */ /* 0x000fc80003f04270 */
[----:B------:R-:W-:-:S09]  /*32b0*/  FSEL R4, -RZ, RZ, !P0 ;  /* 0x000000ffff047208 */ /* 0x000fd20004000100 */
.L_x_244:
[----:B------:R-:W-:Y:S05]  /*32c0*/  BSYNC.RECONVERGENT B0 ;  /* 0x0000000000007941 */ /* 0x000fea0003800200 */
.L_x_242:
        /* <DEDUP_REMOVED lines=25> */
.L_x_246:
[----:B------:R-:W-:-:S04]  /*3460*/  PRMT R2, R17, 0x8880, RZ ;  /* 0x0000888011027816 */ /* 0x000fc800000000ff */
[----:B------:R-:W-:-:S04]  /*3470*/  ISETP.GT.AND P0, PT, R2, -0x1, PT ;  /* 0xffffffff0200780c */ /* 0x000fc80003f04270 */
[----:B------:R-:W-:-:S09]  /*3480*/  FSEL R2, -RZ, RZ, !P0 ;  /* 0x000000ffff027208 */ /* 0x000fd20004000100 */
.L_x_247:
[----:B------:R-:W-:Y:S05]  /*3490*/  BSYNC.RECONVERGENT B0 ;  /* 0x0000000000007941 */ /* 0x000fea0003800200 */
.L_x_245:
        /* <DEDUP_REMOVED lines=22> */
.L_x_249:
[----:B------:R-:W-:-:S04]  /*3600*/  PRMT R3, R4, 0x8880, RZ ;  /* 0x0000888004037816 */ /* 0x000fc800000000ff */
[----:B------:R-:W-:-:S04]  /*3610*/  ISETP.GT.AND P0, PT, R3, -0x1, PT ;  /* 0xffffffff0300780c */ /* 0x000fc80003f04270 */
[----:B------:R-:W-:-:S09]  /*3620*/  FSEL R4, -RZ, RZ, !P0 ;  /* 0x000000ffff047208 */ /* 0x000fd20004000100 */
.L_x_250:
[----:B------:R-:W-:Y:S05]  /*3630*/  BSYNC.RECONVERGENT B0 ;  /* 0x0000000000007941 */ /* 0x000fea0003800200 */
.L_x_248:
        /* <DEDUP_REMOVED lines=25> */
.L_x_252:
[----:B------:R-:W-:-:S04]  /*37d0*/  PRMT R2, R17, 0x8880, RZ ;  /* 0x0000888011027816 */ /* 0x000fc800000000ff */
[----:B------:R-:W-:-:S04]  /*37e0*/  ISETP.GT.AND P0, PT, R2, -0x1, PT ;  /* 0xffffffff0200780c */ /* 0x000fc80003f04270 */
[----:B------:R-:W-:-:S09]  /*37f0*/  FSEL R2, -RZ, RZ, !P0 ;  /* 0x000000ffff027208 */ /* 0x000fd20004000100 */
.L_x_253:
[----:B------:R-:W-:Y:S05]  /*3800*/  BSYNC.RECONVERGENT B0 ;  /* 0x0000000000007941 */ /* 0x000fea0003800200 */
.L_x_251:
        /* <DEDUP_REMOVED lines=22> */
.L_x_255:
[----:B------:R-:W-:-:S04]  /*3970*/  PRMT R3, R4, 0x8880, RZ ;  /* 0x0000888004037816 */ /* 0x000fc800000000ff */
[----:B------:R-:W-:-:S04]  /*3980*/  ISETP.GT.AND P0, PT, R3, -0x1, PT ;  /* 0xffffffff0300780c */ /* 0x000fc80003f04270 */
[----:B------:R-:W-:-:S09]  /*3990*/  FSEL R3, -RZ, RZ, !P0 ;  /* 0x000000ffff037208 */ /* 0x000fd20004000100 */
.L_x_256:
[----:B------:R-:W-:Y:S05]  /*39a0*/  BSYNC.RECONVERGENT B0 ;  /* 0x0000000000007941 */ /* 0x000fea0003800200 */
.L_x_254:
        /* <DEDUP_REMOVED lines=11> */
.L_x_162:
[----:B------:R-:W0:Y:S02]  /*3a60*/  LDCU.64 UR4, c[0x0][0x3a0] ;  /* 0x00007400ff0477ac */ /* 0x000e240008000a00 */
[----:B0-----:R-:W-:-:S04]  /*3a70*/  ISETP.GE.U32.AND P0, PT, R15, UR5, PT ;  /* 0x000000050f007c0c */ /* 0x001fc8000bf06070 */
[----:B------:R-:W-:-:S13]  /*3a80*/  ISETP.GE.U32.OR P0, PT, R14, UR4, P0 ;  /* 0x000000040e007c0c */ /* 0x000fda0008706470 */
[----:B------:R-:W-:Y:S05]  /*3a90*/  @P0 EXIT ;  /* 0x000000000000094d */ /* 0x000fea0003800000 */
[----:B------:R-:W0:Y:S01]  /*3aa0*/  LDC.64 R2, c[0x0][0x380] ;  /* 0x0000e000ff027b82 */ /* 0x000e220000000a00 */
[----:B------:R-:W-:-:S04]  /*3ab0*/  IMAD R15, R14, UR5, R15 ;  /* 0x000000050e0f7c24 */ /* 0x000fc8000f8e020f */
[----:B0-----:R-:W-:-:S05]  /*3ac0*/  IMAD.WIDE.U32 R2, R15, 0x4, R2 ;  /* 0x000000040f027825 */ /* 0x001fca00078e0002 */
[----:B------:R-:W-:Y:S01]  /*3ad0*/  STG.E desc[UR8][R2.64], R16 ;  /* 0x0000001002007986 */ /* 0x000fe2000c101908 */
[----:B------:R-:W-:Y:S05]  /*3ae0*/  EXIT ;  /* 0x000000000000794d */ /* 0x000fea0003800000 */
.L_x_258:
        /* <DEDUP_REMOVED lines=9> */
.L_x_320:


//--------------------- .text.convert_f32_to_fp8_e4m3_vectorized_kernel --------------------------
	.section	.text.convert_f32_to_fp8_e4m3_vectorized_kernel,"ax",@progbits
	.align	128
        .global         convert_f32_to_fp8_e4m3_vectorized_kernel
        .type           convert_f32_to_fp8_e4m3_vectorized_kernel,@function
        .size           convert_f32_to_fp8_e4m3_vectorized_kernel,(.L_x_321 - convert_f32_to_fp8_e4m3_vectorized_kernel)
        .other          convert_f32_to_fp8_e4m3_vectorized_kernel,@"STO_CUDA_ENTRY STV_DEFAULT"
convert_f32_to_fp8_e4m3_vectorized_kernel:
.text.convert_f32_to_fp8_e4m3_vectorized_kernel:
[----:B------:R-:W-:Y:S01]  /*0000*/  LDC R1, c[0x0][0x37c] ;  /* 0x0000df00ff017b82 */ /* 0x000fe20000000800 */
[----:B------:R-:W0:Y:S07]  /*0010*/  S2R R3, SR_TID.X ;  /* 0x0000000000037919 */ /* 0x000e2e0000002100 */
[----:B------:R-:W0:Y:S01]  /*0020*/  S2UR UR4, SR_CTAID.X ;  /* 0x00000000000479c3 */ /* 0x000e220000002500 */
[----:B------:R-:W1:Y:S07]  /*0030*/  LDCU UR6, c[0x0][0x390] ;  /* 0x00007200ff0677ac */ /* 0x000e6e0008000800 */
[----:B------:R-:W0:Y:S02]  /*0040*/  LDC R0, c[0x0][0x360] ;  /* 0x0000d800ff007b82 */ /* 0x000e240000000800 */
[----:B0-----:R-:W-:-:S04]  /*0050*/  IMAD R0, R0, UR4, R3 ;  /* 0x0000000400007c24 */ /* 0x001fc8000f8e0203 */
[----:B------:R-:W-:-:S05]  /*0060*/  IMAD.SHL.U32 R0, R0, 0x4, RZ ;  /* 0x0000000400007824 */ /* 0x000fca00078e00ff */
[----:B-1----:R-:W-:-:S13]  /*0070*/  ISETP.GE.U32.AND P0, PT, R0, UR6, PT ;  /* 0x0000000600007c0c */ /* 0x002fda000bf06070 */
[----:B------:R-:W-:Y:S05]  /*0080*/  @P0 EXIT ;  /* 0x000000000000094d */ /* 0x000fea0003800000 */
[----:B------:R-:W-:Y:S01]  /*0090*/  VIADD R2, R0, 0x3 ;  /* 0x0000000300027836 */ /* 0x000fe20000000000 */
[----:B------:R-:W0:Y:S01]  /*00a0*/  LDCU.64 UR4, c[0x0][0x358] ;  /* 0x00006b00ff0477ac */ /* 0x000e220008000a00 */
[----:B------:R-:W-:Y:S03]  /*00b0*/  BSSY.RECONVERGENT B0, `(.L_x_259) ;  /* 0x0000012000007945 */ /* 0x000fe60003800200 */
[----:B------:R-:W-:-:S13]  /*00c0*/  ISETP.GE.U32.AND P0, PT, R2, UR6, PT ;  /* 0x0000000602007c0c */ /* 0x000fda000bf06070 */
[----:B------:R-:W-:Y:S05]  /*00d0*/  @P0 BRA `(.L_x_260) ;  /* 0x0000000000100947 */ /* 0x000fea0003800000 */
[----:B------:R-:W1:Y:S02]  /*00e0*/  LDC.64 R4, c[0x0][0x388] ;  /* 0x0000e200ff047b82 */ /* 0x000e640000000a00 */
[----:B-1----:R-:W-:-:S06]  /*00f0*/  IMAD.WIDE.U32 R4, R0, 0x4, R4 ;  /* 0x0000000400047825 */ /* 0x002fcc00078e0004 */
[----:B0-----:R-:W5:Y:S01]  /*0100*/  LDG.E.128.CONSTANT R4, desc[UR4][R4.64] ;  /* 0x0000000404047981 */ /* 0x001f62000c1e9d00 */
[----:B------:R-:W-:Y:S05]  /*0110*/  BRA `(.L_x_261) ;  /* 0x00000000002c7947 */ /* 0x000fea0003800000 */
.L_x_260:
[----:B------:R-:W1:Y:S01]  /*0120*/  LDC.64 R2, c[0x0][0x388] ;  /* 0x0000e200ff027b82 */ /* 0x000e620000000a00 */
[C---:B------:R-:W-:Y:S01]  /*0130*/  VIADD R4, R0.reuse, 0x1 ;  /* 0x0000000100047836 */ /* 0x040fe20000000000 */
[----:B------:R-:W-:Y:S01]  /*0140*/  CS2R R6, SRZ ;  /* 0x0000000000067805 */ /* 0x000fe2000001ff00 */
[----:B------:R-:W-:-:S03]  /*0150*/  VIADD R5, R0, 0x2 ;  /* 0x0000000200057836 */ /* 0x000fc60000000000 */
[----:B------:R-:W-:Y:S02]  /*0160*/  ISETP.GE.U32.AND P1, PT, R4, UR6, PT ;  /* 0x0000000604007c0c */ /* 0x000fe4000bf26070 */
[----:B------:R-:W-:Y:S01]  /*0170*/  ISETP.GE.U32.AND P2, PT, R5, UR6, PT ;  /* 0x0000000605007c0c */ /* 0x000fe2000bf46070 */
[----:B------:R-:W-:Y:S02]  /*0180*/  IMAD.MOV.U32 R5, RZ, RZ, RZ ;  /* 0x000000ffff057224 */ /* 0x000fe400078e00ff */
[----:B-1----:R-:W-:-:S08]  /*0190*/  IMAD.WIDE.U32 R2, R0, 0x4, R2 ;  /* 0x0000000400027825 */ /* 0x002fd000078e0002 */
[----:B0-----:R0:W5:Y:S04]  /*01a0*/  @!P1 LDG.E.CONSTANT R5, desc[UR4][R2.64+0x4] ;  /* 0x0000040402059981 */ /* 0x001168000c1e9900 */
[----:B------:R0:W5:Y:S04]  /*01b0*/  @!P2 LDG.E.CONSTANT R6, desc[UR4][R2.64+0x8] ;  /* 0x000008040206a981 */ /* 0x000168000c1e9900 */
[----:B------:R0:W5:Y:S02]  /*01c0*/  LDG.E.CONSTANT R4, desc[UR4][R2.64] ;  /* 0x0000000402047981 */ /* 0x000164000c1e9900 */
.L_x_261:
[----:B------:R-:W-:Y:S05]  /*01d0*/  BSYNC.RECONVERGENT B0 ;  /* 0x0000000000007941 */ /* 0x000fea0003800200 */
.L_x_259:
[----:B-----5:R-:W-:Y:S01]  /*01e0*/  FSETP.NAN.AND P1, PT, |R4|, |R4|, PT ;  /* 0x400000040400720b */ /* 0x020fe20003f28200 */
[----:B------:R-:W-:Y:S01]  /*01f0*/  BSSY.RECONVERGENT B0, `(.L_x_262) ;  /* 0x000001e000007945 */ /* 0x000fe20003800200 */
[----:B0-----:R-:W-:-:S11]  /*0200*/  IMAD.MOV.U32 R2, RZ, RZ, 0x7f ;  /* 0x0000007fff027424 */ /* 0x001fd600078e00ff */
[----:B------:R-:W-:Y:S05]  /*0210*/  @P1 BRA `(.L_x_263) ;  /* 0x00000000006c1947 */ /* 0x000fea0003800000 */
[----:B------:R-:W-:-:S04]  /*0220*/  FMNMX.NAN R4, R4, 448, PT ;  /* 0x43e0000004047809 */ /* 0x000fc80003820000 */
[----:B------:R-:W-:-:S04]  /*0230*/  FMNMX.NAN R4, R4, -448, !PT ;  /* 0xc3e0000004047809 */ /* 0x000fc80007820000 */
[--C-:B------:R-:W-:Y:S02]  /*0240*/  SHF.R.U32.HI R2, RZ, 0x17, R4.reuse ;  /* 0x00000017ff027819 */ /* 0x100fe40000011604 */
[----:B------:R-:W-:Y:S02]  /*0250*/  LOP3.LUT R10, R4, 0x7fffff, RZ, 0xc0, !PT ;  /* 0x007fffff040a7812 */ /* 0x000fe400078ec0ff */
[----:B------:R-:W-:Y:S02]  /*0260*/  LOP3.LUT R9, R2, 0xff, RZ, 0xc0, !PT ;  /* 0x000000ff02097812 */ /* 0x000fe400078ec0ff */
[----:B------:R-:W-:Y:S02]  /*0270*/  SHF.R.U32.HI R8, RZ, 0x1f, R4 ;  /* 0x0000001fff087819 */ /* 0x000fe40000011604 */
[----:B------:R-:W-:-:S13]  /*0280*/  LOP3.LUT P1, RZ, R9, R10, RZ, 0xfc, !PT ;  /* 0x0000000a09ff7212 */ /* 0x000fda000782fcff */
[----:B------:R-:W-:Y:S01]  /*0290*/  @!P1 IMAD.SHL.U32 R2, R8, 0x80, RZ ;  /* 0x0000008008029824 */ /* 0x000fe200078e00ff */
[----:B------:R-:W-:Y:S06]  /*02a0*/  @!P1 BRA `(.L_x_263) ;  /* 0x0000000000489947 */ /* 0x000fec0003800000 */
[----:B------:R-:W-:-:S13]  /*02b0*/  ISETP.GT.U32.AND P1, PT, R9, 0x78, PT ;  /* 0x000000780900780c */ /* 0x000fda0003f24070 */
[----:B------:R-:W-:Y:S01]  /*02c0*/  @!P1 IMAD.SHL.U32 R2, R8, 0x80, RZ ;  /* 0x0000008008029824 */ /* 0x000fe200078e00ff */
[----:B------:R-:W-:Y:S06]  /*02d0*/  @!P1 BRA `(.L_x_263) ;  /* 0x00000000003c9947 */ /* 0x000fec0003800000 */
[----:B------:R-:W-:Y:S01]  /*02e0*/  VIADD R2, R10, 0x80000 ;  /* 0x000800000a027836 */ /* 0x000fe20000000000 */
[C---:B------:R-:W-:Y:S02]  /*02f0*/  ISETP.GT.U32.AND P1, PT, R9.reuse, 0x86, PT ;  /* 0x000000860900780c */ /* 0x040fe40003f24070 */
[----:B------:R-:W-:Y:S02]  /*0300*/  ISETP.GT.U32.AND P2, PT, R9, 0x85, PT ;  /* 0x000000850900780c */ /* 0x000fe40003f44070 */
[----:B------:R-:W-:-:S04]  /*0310*/  SHF.R.U32.HI R2, RZ, 0x14, R2 ;  /* 0x00000014ff027819 */ /* 0x000fc80000011602 */
[----:B------:R-:W-:Y:S02]  /*0320*/  SEL R3, R2, 0x7, !P1 ;  /* 0x0000000702037807 */ /* 0x000fe40004800000 */
[----:B------:R-:W-:Y:S02]  /*0330*/  VIMNMX.U32 R2, PT, PT, R9, 0x87, PT ;  /* 0x0000008709027848 */ /* 0x000fe40003fe0000 */
[----:B------:R-:W-:-:S03]  /*0340*/  ISETP.GT.U32.AND P1, PT, R3, 0x7, PT ;  /* 0x000000070300780c */ /* 0x000fc60003f24070 */
[C---:B------:R-:W-:Y:S02]  /*0350*/  VIADD R4, R2.reuse, 0x8 ;  /* 0x0000000802047836 */ /* 0x040fe40000000000 */
[----:B------:R-:W-:-:S08]  /*0360*/  VIADD R2, R2, 0x9 ;  /* 0x0000000902027836 */ /* 0x000fd00000000000 */
[----:B------:R-:W-:Y:S02]  /*0370*/  @P1 SEL R3, RZ, 0x7, !P2 ;  /* 0x00000007ff031807 */ /* 0x000fe40005000000 */
[----:B------:R-:W-:-:S03]  /*0380*/  @P1 SEL R4, R2, 0xf, !P2 ;  /* 0x0000000f02041807 */ /* 0x000fc60005000000 */
[----:B------:R-:W-:Y:S02]  /*0390*/  IMAD R3, R8, 0x80, R3 ;  /* 0x0000008008037824 */ /* 0x000fe400078e0203 */
[----:B------:R-:W-:-:S05]  /*03a0*/  IMAD.SHL.U32 R4, R4, 0x8, RZ ;  /* 0x0000000804047824 */ /* 0x000fca00078e00ff */
[----:B------:R-:W-:-:S04]  /*03b0*/  LOP3.LUT R3, R3, R4, RZ, 0xfc, !PT ;  /* 0x0000000403037212 */ /* 0x000fc800078efcff */
[----:B------:R-:W-:-:S07]  /*03c0*/  PRMT R2, R3, 0x7610, R2 ;  /* 0x0000761003027816 */ /* 0x000fce0000000002 */
.L_x_263:
[----:B------:R-:W-:Y:S05]  /*03d0*/  BSYNC.RECONVERGENT B0 ;  /* 0x0000000000007941 */ /* 0x000fea0003800200 */
.L_x_262:
[----:B------:R-:W-:Y:S01]  /*03e0*/  FSETP.NAN.AND P1, PT, |R5|, |R5|, PT ;  /* 0x400000050500720b */ /* 0x000fe20003f28200 */
[----:B------:R-:W-:Y:S01]  /*03f0*/  BSSY.RECONVERGENT B0, `(.L_x_264) ;  /* 0x000001e000007945 */ /* 0x000fe20003800200 */
[----:B------:R-:W-:-:S11]  /*0400*/  IMAD.MOV.U32 R3, RZ, RZ, 0x7f ;  /* 0x0000007fff037424 */ /* 0x000fd600078e00ff */
        /* <DEDUP_REMOVED lines=28> */
.L_x_265:
[----:B------:R-:W-:Y:S05]  /*05d0*/  BSYNC.RECONVERGENT B0 ;  /* 0x0000000000007941 */ /* 0x000fea0003800200 */
.L_x_264:
        /* <DEDUP_REMOVED lines=31> */
.L_x_267:
[----:B------:R-:W-:Y:S05]  /*07d0*/  BSYNC.RECONVERGENT B0 ;  /* 0x0000000000007941 */ /* 0x000fea0003800200 */
.L_x_266:
        /* <DEDUP_REMOVED lines=29> */
[----:B------:R-:W-:-:S07]  /*09b0*/  LOP3.LUT R4, R5, R6, RZ, 0xfc, !PT ;  /* 0x0000000605047212 */ /* 0x000fce00078efcff */
.L_x_269:
[----:B------:R-:W-:Y:S05]  /*09c0*/  BSYNC.RECONVERGENT B0 ;  /* 0x0000000000007941 */ /* 0x000fea0003800200 */
.L_x_268:
[----:B------:R-:W-:Y:S05]  /*09d0*/  @P0 BRA `(.L_x_270) ;  /* 0x0000000000300947 */ /* 0x000fea0003800000 */
[----:B------:R-:W0:Y:S01]  /*09e0*/  LDCU.64 UR8, c[0x0][0x380] ;  /* 0x00007000ff0877ac */ /* 0x000e220008000a00 */
[----:B------:R-:W-:Y:S01]  /*09f0*/  IMAD.U32 R9, R9, 0x10000, RZ ;  /* 0x0001000009097824 */ /* 0x000fe200078e00ff */
[----:B------:R-:W-:Y:S02]  /*0a00*/  LOP3.LUT R3, R3, 0xff, RZ, 0xc0, !PT ;  /* 0x000000ff03037812 */ /* 0x000fe400078ec0ff */
[----:B------:R-:W-:Y:S02]  /*0a10*/  LOP3.LUT R5, R2, 0xff, RZ, 0xc0, !PT ;  /* 0x000000ff02057812 */ /* 0x000fe400078ec0ff */
[----:B------:R-:W-:-:S05]  /*0a20*/  LOP3.LUT R9, R9, 0xff0000, RZ, 0xc0, !PT ;  /* 0x00ff000009097812 */ /* 0x000fca00078ec0ff */
[----:B------:R-:W-:-:S04]  /*0a30*/  IMAD R4, R4, 0x1000000, R9 ;  /* 0x0100000004047824 */ /* 0x000fc800078e0209 */
[----:B------:R-:W-:Y:S01]  /*0a40*/  IMAD R4, R3, 0x100, R4 ;  /* 0x0000010003047824 */ /* 0x000fe200078e0204 */
[----:B0-----:R-:W-:-:S03]  /*0a50*/  IADD3 R2, P0, PT, R0, UR8, RZ ;  /* 0x0000000800027c10 */ /* 0x001fc6000ff1e0ff */
[----:B------:R-:W-:Y:S02]  /*0a60*/  IMAD.IADD R5, R4, 0x1, R5 ;  /* 0x0000000104057824 */ /* 0x000fe400078e0205 */
[----:B------:R-:W-:-:S05]  /*0a70*/  IMAD.X R3, RZ, RZ, UR9, P0 ;  /* 0x00000009ff037e24 */ /* 0x000fca00080e06ff */
[----:B------:R-:W-:Y:S01]  /*0a80*/  STG.E desc[UR4][R2.64], R5 ;  /* 0x0000000502007986 */ /* 0x000fe2000c101904 */
[----:B------:R-:W-:Y:S05]  /*0a90*/  EXIT ;  /* 0x000000000000794d */ /* 0x000fea0003800000 */
.L_x_270:
[----:B------:R-:W0:Y:S01]  /*0aa0*/  LDCU.64 UR8, c[0x0][0x380] ;  /* 0x00007000ff0877ac */ /* 0x000e220008000a00 */
[----:B------:R-:W-:-:S05]  /*0ab0*/  VIADD R4, R0, 0x1 ;  /* 0x0000000100047836 */ /* 0x000fca0000000000 */
[----:B------:R-:W-:Y:S02]  /*0ac0*/  ISETP.GE.U32.AND P1, PT, R4, UR6, PT ;  /* 0x0000000604007c0c */ /* 0x000fe4000bf26070 */
[C---:B0-----:R-:W-:Y:S01]  /*0ad0*/  IADD3 R4, P0, PT, R0.reuse, UR8, RZ ;  /* 0x0000000800047c10 */ /* 0x041fe2000ff1e0ff */
[----:B------:R-:W-:-:S04]  /*0ae0*/  VIADD R0, R0, 0x2 ;  /* 0x0000000200007836 */ /* 0x000fc80000000000 */
[----:B------:R-:W-:Y:S01]  /*0af0*/  IMAD.X R5, RZ, RZ, UR9, P0 ;  /* 0x00000009ff057e24 */ /* 0x000fe200080e06ff */
[----:B------:R-:W-:-:S04]  /*0b00*/  ISETP.GE.U32.AND P0, PT, R0, UR6, PT ;  /* 0x0000000600007c0c */ /* 0x000fc8000bf06070 */
[----:B------:R0:W-:Y:S04]  /*0b10*/  STG.E.U8 desc[UR4][R4.64], R2 ;  /* 0x0000000204007986 */ /* 0x0001e8000c101104 */
[----:B------:R0:W-:Y:S05]  /*0b20*/  @!P1 STG.E.U8 desc[UR4][R4.64+0x1], R3 ;  /* 0x0000010304009986 */ /* 0x0001ea000c101104 */
[----:B------:R-:W-:Y:S05]  /*0b30*/  @P0 EXIT ;  /* 0x000000000000094d */ /* 0x000fea0003800000 */
[----:B------:R-:W-:Y:S01]  /*0b40*/  STG.E.U8 desc[UR4][R4.64+0x2], R9 ;  /* 0x0000020904007986 */ /* 0x000fe2000c101104 */
[----:B------:R-:W-:Y:S05]  /*0b50*/  EXIT ;  /* 0x000000000000794d */ /* 0x000fea0003800000 */
.L_x_271:
        /* <DEDUP_REMOVED lines=10> */
.L_x_321:


//--------------------- .text.convert_fp8_e4m3_to_f32_scaled_kernel --------------------------
	.section	.text.convert_fp8_e4m3_to_f32_scaled_kernel,"ax",@progbits
	.align	128
        .global         convert_fp8_e4m3_to_f32_scaled_kernel
        .type           convert_fp8_e4m3_to_f32_scaled_kernel,@function
        .size           convert_fp8_e4m3_to_f32_scaled_kernel,(.L_x_322 - convert_fp8_e4m3_to_f32_scaled_kernel)
        .other          convert_fp8_e4m3_to_f32_scaled_kernel,@"STO_CUDA_ENTRY STV_DEFAULT"
convert_fp8_e4m3_to_f32_scaled_kernel:
.text.convert_fp8_e4m3_to_f32_scaled_kernel:
[----:B------:R-:W-:Y:S01]  /*0000*/  LDC R1, c[0x0][0x37c] ;  /* 0x0000df00ff017b82 */ /* 0x000fe20000000800 */
[----:B------:R-:W0:Y:S07]  /*0010*/  S2R R0, SR_TID.X ;  /* 0x0000000000007919 */ /* 0x000e2e0000002100 */
[----:B------:R-:W0:Y:S01]  /*0020*/  S2UR UR4, SR_CTAID.X ;  /* 0x00000000000479c3 */ /* 0x000e220000002500 */
[----:B------:R-:W1:Y:S07]  /*0030*/  LDCU UR5, c[0x0][0x394] ;  /* 0x00007280ff0577ac */ /* 0x000e6e0008000800 */
[----:B------:R-:W0:Y:S02]  /*0040*/  LDC R7, c[0x0][0x360] ;  /* 0x0000d800ff077b82 */ /* 0x000e240000000800 */
[----:B0-----:R-:W-:-:S05]  /*0050*/  IMAD R7, R7, UR4, R0 ;  /* 0x0000000407077c24 */ /* 0x001fca000f8e0200 */
[----:B-1----:R-:W-:-:S13]  /*0060*/  ISETP.GE.U32.AND P0, PT, R7, UR5, PT ;  /* 0x0000000507007c0c */ /* 0x002fda000bf06070 */
[----:B------:R-:W-:Y:S05]  /*0070*/  @P0 EXIT ;  /* 0x000000000000094d */ /* 0x000fea0003800000 */
[----:B------:R-:W0:Y:S01]  /*0080*/  LDCU.64 UR6, c[0x0][0x388] ;  /* 0x00007100ff0677ac */ /* 0x000e220008000a00 */
[----:B------:R-:W1:Y:S01]  /*0090*/  LDC.64 R2, c[0x0][0x380] ;  /* 0x0000e000ff027b82 */ /* 0x000e620000000a00 */
[----:B------:R-:W2:Y:S01]  /*00a0*/  LDCU.64 UR4, c[0x0][0x358] ;  /* 0x00006b00ff0477ac */ /* 0x000ea20008000a00 */
[----:B0-----:R-:W-:-:S05]  /*00b0*/  IADD3 R4, P0, PT, R7, UR6, RZ ;  /* 0x0000000607047c10 */ /* 0x001fca000ff1e0ff */
[----:B------:R-:W-:-:S05]  /*00c0*/  IMAD.X R5, RZ, RZ, UR7, P0 ;  /* 0x00000007ff057e24 */ /* 0x000fca00080e06ff */
[----:B--2---:R-:W2:Y:S01]  /*00d0*/  LDG.E.U8.CONSTANT R4, desc[UR4][R4.64] ;  /* 0x0000000404047981 */ /* 0x004ea2000c1e9100 */
[----:B------:R-:W-:Y:S01]  /*00e0*/  BSSY.RECONVERGENT B0, `(.L_x_272) ;  /* 0x0000016000007945 */ /* 0x000fe20003800200 */
[----:B--2---:R-:W-:-:S04]  /*00f0*/  SHF.R.U32.HI R0, RZ, 0x3, R4 ;  /* 0x00000003ff007819 */ /* 0x004fc80000011604 */
[----:B------:R-:W-:-:S04]  /*0100*/  LOP3.LUT R9, R0, 0xf, RZ, 0xc0, !PT ;  /* 0x0000000f00097812 */ /* 0x000fc800078ec0ff */
[----:B------:R-:W-:-:S04]  /*0110*/  LOP3.LUT R0, R9, 0x7, R4, 0xf8, !PT ;  /* 0x0000000709007812 */ /* 0x000fc800078ef804 */
[----:B------:R-:W-:-:S04]  /*0120*/  PRMT R0, R0, 0x9910, RZ ;  /* 0x0000991000007816 */ /* 0x000fc800000000ff */
[----:B------:R-:W-:-:S13]  /*0130*/  ISETP.NE.AND P1, PT, R0, RZ, PT ;  /* 0x000000ff0000720c */ /* 0x000fda0003f25270 */
[----:B------:R-:W-:-:S04]  /*0140*/  @!P1 PRMT R0, R4, 0x8880, RZ ;  /* 0x0000888004009816 */ /* 0x000fc800000000ff */
[----:B------:R-:W-:-:S04]  /*0150*/  @!P1 ISETP.GT.AND P0, PT, R0, -0x1, PT ;  /* 0xffffffff0000980c */ /* 0x000fc80003f04270 */
[----:B------:R-:W-:Y:S01]  /*0160*/  @!P1 FSEL R0, -RZ, RZ, !P0 ;  /* 0x000000ffff009208 */ /* 0x000fe20004000100 */
[----:B-1----:R-:W-:Y:S08]  /*0170*/  @!P1 BRA `(.L_x_273) ;  /* 0x0000000000309947 */ /* 0x002ff00003800000 */
[C---:B------:R-:W-:Y:S02]  /*0180*/  PRMT R0, R4.reuse, 0x8880, RZ ;  /* 0x0000888004007816 */ /* 0x040fe400000000ff */
[----:B------:R-:W-:Y:S02]  /*0190*/  LOP3.LUT R4, R4, 0x7, RZ, 0xc0, !PT ;  /* 0x0000000704047812 */ /* 0x000fe400078ec0ff */
        /* <DEDUP_REMOVED lines=10> */
.L_x_273:
[----:B------:R-:W-:Y:S05]  /*0240*/  BSYNC.RECONVERGENT B0 ;  /* 0x0000000000007941 */ /* 0x000fea0003800200 */
.L_x_272:
[----:B------:R-:W0:Y:S01]  /*0250*/  LDCU UR6, c[0x0][0x390] ;  /* 0x00007200ff0677ac */ /* 0x000e220008000800 */
[----:B------:R-:W-:-:S04]  /*0260*/  IMAD.WIDE.U32 R2, R7, 0x4, R2 ;  /* 0x0000000407027825 */ /* 0x000fc800078e0002 */
[----:B0-----:R-:W-:-:S05]  /*0270*/  FMUL R5, R0, UR6 ;  /* 0x0000000600057c20 */ /* 0x001fca0008400000 */
[----:B------:R-:W-:Y:S01]  /*0280*/  STG.E desc[UR4][R2.64], R5 ;  /* 0x0000000502007986 */ /* 0x000fe2000c101904 */
[----:B------:R-:W-:Y:S05]  /*0290*/  EXIT ;  /* 0x000000000000794d */ /* 0x000fea0003800000 */
.L_x_274:
        /* <DEDUP_REMOVED lines=14> */
.L_x_322:


//--------------------- .text.convert_f32_to_fp8_e4m3_scaled_kernel --------------------------
	.section	.text.convert_f32_to_fp8_e4m3_scaled_kernel,"ax",@progbits
	.align	128
        .global         convert_f32_to_fp8_e4m3_scaled_kernel
        .type           convert_f32_to_fp8_e4m3_scaled_kernel,@function
        .size           convert_f32_to_fp8_e4m3_scaled_kernel,(.L_x_323 - convert_f32_to_fp8_e4m3_scaled_kernel)
        .other          convert_f32_to_fp8_e4m3_scaled_kernel,@"STO_CUDA_ENTRY STV_DEFAULT"
convert_f32_to_fp8_e4m3_scaled_kernel:
.text.convert_f32_to_fp8_e4m3_scaled_kernel:
        /* <DEDUP_REMOVED lines=8> */
[----:B------:R-:W0:Y:S01]  /*0080*/  LDC.64 R2, c[0x0][0x388] ;  /* 0x0000e200ff027b82 */ /* 0x000e220000000a00 */
[----:B------:R-:W1:Y:S01]  /*0090*/  LDCU.64 UR4, c[0x0][0x358] ;  /* 0x00006b00ff0477ac */ /* 0x000e620008000a00 */
[----:B------:R-:W2:Y:S01]  /*00a0*/  LDCU UR6, c[0x0][0x390] ;  /* 0x00007200ff0677ac */ /* 0x000ea20008000800 */
[----:B0-----:R-:W-:-:S06]  /*00b0*/  IMAD.WIDE.U32 R2, R5, 0x4, R2 ;  /* 0x0000000405027825 */ /* 0x001fcc00078e0002 */
[----:B-1----:R-:W2:Y:S01]  /*00c0*/  LDG.E.CONSTANT R2, desc[UR4][R2.64] ;  /* 0x0000000402027981 */ /* 0x002ea2000c1e9900 */
[----:B------:R-:W-:Y:S01]  /*00d0*/  BSSY.RECONVERGENT B0, `(.L_x_275) ;  /* 0x0000020000007945 */ /* 0x000fe20003800200 */
[----:B------:R-:W-:Y:S02]  /*00e0*/  IMAD.MOV.U32 R4, RZ, RZ, 0x7f ;  /* 0x0000007fff047424 */ /* 0x000fe400078e00ff */
[----:B--2---:R-:W-:-:S05]  /*00f0*/  FMUL R0, R2, UR6 ;  /* 0x0000000602007c20 */ /* 0x004fca0008400000 */
[----:B------:R-:W-:-:S13]  /*0100*/  FSETP.NAN.AND P0, PT, |R0|, |R0|, PT ;  /* 0x400000000000720b */ /* 0x000fda0003f08200 */
[----:B------:R-:W-:Y:S05]  /*0110*/  @P0 BRA `(.L_x_276) ;  /* 0x00000000006c0947 */ /* 0x000fea0003800000 */
[----:B------:R-:W-:-:S04]  /*0120*/  FMNMX.NAN R0, R0, 448, PT ;  /* 0x43e0000000007809 */ /* 0x000fc80003820000 */
[----:B------:R-:W-:-:S04]  /*0130*/  FMNMX.NAN R0, R0, -448, !PT ;  /* 0xc3e0000000007809 */ /* 0x000fc80007820000 */
[----:B------:R-:W-:-:S04]  /*0140*/  SHF.R.U32.HI R2, RZ, 0x17, R0 ;  /* 0x00000017ff027819 */ /* 0x000fc80000011600 */
[----:B------:R-:W-:Y:S02]  /*0150*/  LOP3.LUT R3, R2, 0xff, RZ, 0xc0, !PT ;  /* 0x000000ff02037812 */ /* 0x000fe400078ec0ff */
[--C-:B------:R-:W-:Y:S02]  /*0160*/  SHF.R.U32.HI R2, RZ, 0x1f, R0.reuse ;  /* 0x0000001fff027819 */ /* 0x100fe40000011600 */
[----:B------:R-:W-:-:S13]  /*0170*/  LOP3.LUT P0, RZ, R3, 0x7fffff, R0, 0xf8, !PT ;  /* 0x007fffff03ff7812 */ /* 0x000fda000780f800 */
[----:B------:R-:W-:Y:S01]  /*0180*/  @!P0 IMAD.SHL.U32 R4, R2, 0x80, RZ ;  /* 0x0000008002048824 */ /* 0x000fe200078e00ff */
[----:B------:R-:W-:Y:S06]  /*0190*/  @!P0 BRA `(.L_x_276) ;  /* 0x00000000004c8947 */ /* 0x000fec0003800000 */
[----:B------:R-:W-:-:S13]  /*01a0*/  ISETP.GT.U32.AND P0, PT, R3, 0x78, PT ;  /* 0x000000780300780c */ /* 0x000fda0003f04070 */
[----:B------:R-:W-:Y:S01]  /*01b0*/  @!P0 IMAD.SHL.U32 R4, R2, 0x80, RZ ;  /* 0x0000008002048824 */ /* 0x000fe200078e00ff */
[----:B------:R-:W-:Y:S06]  /*01c0*/  @!P0 BRA `(.L_x_276) ;  /* 0x0000000000408947 */ /* 0x000fec0003800000 */
[----:B------:R-:W-:Y:S02]  /*01d0*/  LOP3.LUT R0, R0, 0x7fffff, RZ, 0xc0, !PT ;  /* 0x007fffff00007812 */ /* 0x000fe400078ec0ff */
[C---:B------:R-:W-:Y:S02]  /*01e0*/  ISETP.GT.U32.AND P0, PT, R3.reuse, 0x86, PT ;  /* 0x000000860300780c */ /* 0x040fe40003f04070 */
[----:B------:R-:W-:Y:S01]  /*01f0*/  ISETP.GT.U32.AND P1, PT, R3, 0x85, PT ;  /* 0x000000850300780c */ /* 0x000fe20003f24070 */
[----:B------:R-:W-:-:S05]  /*0200*/  VIADD R0, R0, 0x80000 ;  /* 0x0008000000007836 */ /* 0x000fca0000000000 */
        /* <DEDUP_REMOVED lines=12> */
.L_x_276:
[----:B------:R-:W-:Y:S05]  /*02d0*/  BSYNC.RECONVERGENT B0 ;  /* 0x0000000000007941 */ /* 0x000fea0003800200 */
.L_x_275:
[----:B------:R-:W0:Y:S02]  /*02e0*/  LDCU.64 UR6, c[0x0][0x380] ;  /* 0x00007000ff0677ac */ /* 0x000e240008000a00 */
[----:B0-----:R-:W-:-:S05]  /*02f0*/  IADD3 R2, P0, PT, R5, UR6, RZ ;  /* 0x0000000605027c10 */ /* 0x001fca000ff1e0ff */
[----:B------:R-:W-:-:S05]  /*0300*/  IMAD.X R3, RZ, RZ, UR7, P0 ;  /* 0x00000007ff037e24 */ /* 0x000fca00080e06ff */
[----:B------:R-:W-:Y:S01]  /*0310*/  STG.E.U8 desc[UR4][R2.64], R4 ;  /* 0x0000000402007986 */ /* 0x000fe2000c101104 */
[----:B------:R-:W-:Y:S05]  /*0320*/  EXIT ;  /* 0x000000000000794d */ /* 0x000fea0003800000 */
.L_x_277:
        /* <DEDUP_REMOVED lines=13> */
.L_x_323:


//--------------------- .text.convert_bf16_to_f16_kernel --------------------------
	.section	.text.convert_bf16_to_f16_kernel,"ax",@progbits
	.align	128
        .global         convert_bf16_to_f16_kernel
        .type           convert_bf16_to_f16_kernel,@function
        .size           convert_bf16_to_f16_kernel,(.L_x_324 - convert_bf16_to_f16_kernel)
        .other          convert_bf16_to_f16_kernel,@"STO_CUDA_ENTRY STV_DEFAULT"
convert_bf16_to_f16_kernel:
.text.convert_bf16_to_f16_kernel:
        /* <DEDUP_REMOVED lines=9> */
[----:B------:R-:W1:Y:S07]  /*0090*/  LDCU.64 UR4, c[0x0][0x358] ;  /* 0x00006b00ff0477ac */ /* 0x000e6e0008000a00 */
[----:B------:R-:W2:Y:S01]  /*00a0*/  LDC.64 R4, c[0x0][0x380] ;  /* 0x0000e000ff047b82 */ /* 0x000ea20000000a00 */
[----:B0-----:R-:W-:-:S06]  /*00b0*/  IMAD.WIDE.U32 R2, R7, 0x2, R2 ;  /* 0x0000000207027825 */ /* 0x001fcc00078e0002 */
[----:B-1----:R-:W3:Y:S01]  /*00c0*/  LDG.E.U16.CONSTANT R2, desc[UR4][R2.64] ;  /* 0x0000000402027981 */ /* 0x002ee2000c1e9500 */
[----:B--2---:R-:W-:Y:S01]  /*00d0*/  IMAD.WIDE.U32 R4, R7, 0x2, R4 ;  /* 0x0000000207047825 */ /* 0x004fe200078e0004 */
[----:B---3--:R-:W-:-:S04]  /*00e0*/  SHF.L.U32 R0, R2, 0x10, RZ ;  /* 0x0000001002007819 */ /* 0x008fc800000006ff */
[----:B------:R-:W-:-:S05]  /*00f0*/  F2FP.F16.F32.PACK_AB R0, RZ, R0 ;  /* 0x00000000ff00723e */ /* 0x000fca00000000ff */
[----:B------:R-:W-:Y:S01]  /*0100*/  STG.E.U16 desc[UR4][R4.64], R0 ;  /* 0x0000000004007986 */ /* 0x000fe2000c101504 */
[----:B------:R-:W-:Y:S05]  /*0110*/  EXIT ;  /* 0x000000000000794d */ /* 0x000fea0003800000 */
.L_x_278:
        /* <DEDUP_REMOVED lines=14> */
.L_x_324:


//--------------------- .text.convert_f16_to_bf16_kernel --------------------------
	.section	.text.convert_f16_to_bf16_kernel,"ax",@progbits
	.align	128
        .global         convert_f16_to_bf16_kernel
        .type           convert_f16_to_bf16_kernel,@function
        .size           convert_f16_to_bf16_kernel,(.L_x_325 - convert_f16_to_bf16_kernel)
        .other          convert_f16_to_bf16_kernel,@"STO_CUDA_ENTRY STV_DEFAULT"
convert_f16_to_bf16_kernel:
.text.convert_f16_to_bf16_kernel:
        /* <DEDUP_REMOVED lines=13> */
[----:B--2---:R-:W-:-:S04]  /*00d0*/  IMAD.WIDE.U32 R4, R7, 0x2, R4 ;  /* 0x0000000207047825 */ /* 0x004fc800078e0004 */
[----:B---3--:R-:W-:-:S05]  /*00e0*/  HADD2.F32 R0, -RZ, R2.H0_H0 ;  /* 0x20000002ff007230 */ /* 0x008fca0000004100 */
[----:B------:R-:W-:-:S05]  /*00f0*/  F2FP.BF16.F32.PACK_AB R0, RZ, R0 ;  /* 0x00000000ff00723e */ /* 0x000fca00000010ff */
[----:B------:R-:W-:Y:S01]  /*0100*/  STG.E.U16 desc[UR4][R4.64], R0 ;  /* 0x0000000004007986 */ /* 0x000fe2000c101504 */
[----:B------:R-:W-:Y:S05]  /*0110*/  EXIT ;  /* 0x000000000000794d */ /* 0x000fea0003800000 */
.L_x_279:
        /* <DEDUP_REMOVED lines=14> */
.L_x_325:


//--------------------- .text.convert_bf16_to_f32_kernel --------------------------
	.section	.text.convert_bf16_to_f32_kernel,"ax",@progbits
	.align	128
        .global         convert_bf16_to_f32_kernel
        .type           convert_bf16_to_f32_kernel,@function
        .size           convert_bf16_to_f32_kernel,(.L_x_326 - convert_bf16_to_f32_kernel)
        .other          convert_bf16_to_f32_kernel,@"STO_CUDA_ENTRY STV_DEFAULT"
convert_bf16_to_f32_kernel:
.text.convert_bf16_to_f32_kernel:
        /* <DEDUP_REMOVED lines=14> */
[----:B---3--:R-:W-:-:S05]  /*00e0*/  SHF.L.U32 R7, R2, 0x10, RZ ;  /* 0x0000001002077819 */ /* 0x008fca00000006ff */
[----:B------:R-:W-:Y:S01]  /*00f0*/  STG.E desc[UR4][R4.64], R7 ;  /* 0x0000000704007986 */ /* 0x000fe2000c101904 */
[----:B------:R-:W-:Y:S05]  /*0100*/  EXIT ;  /* 0x000000000000794d */ /* 0x000fea0003800000 */
.L_x_280:
        /* <DEDUP_REMOVED lines=15> */
.L_x_326:


//--------------------- .text.convert_f32_to_bf16_kernel --------------------------
	.section	.text.convert_f32_to_bf16_kernel,"ax",@progbits
	.align	128
        .global         convert_f32_to_bf16_kernel
        .type           convert_f32_to_bf16_kernel,@function
        .size           convert_f32_to_bf16_kernel,(.L_x_327 - convert_f32_to_bf16_kernel)
        .other          convert_f32_to_bf16_kernel,@"STO_CUDA_ENTRY STV_DEFAULT"
convert_f32_to_bf16_kernel:
.text.convert_f32_to_bf16_kernel:
        /* <DEDUP_REMOVED lines=12> */
[----:B-1----:R-:W3:Y:S01]  /*00c0*/  LDG.E.CONSTANT R2, desc[UR4][R2.64] ;  /* 0x0000000402027981 */ /* 0x002ee2000c1e9900 */
[----:B--2---:R-:W-:Y:S01]  /*00d0*/  IMAD.WIDE.U32 R4, R7, 0x2, R4 ;  /* 0x0000000207047825 */ /* 0x004fe200078e0004 */
[----:B---3--:R-:W-:-:S05]  /*00e0*/  F2FP.BF16.F32.PACK_AB R0, RZ, R2 ;  /* 0x00000002ff00723e */ /* 0x008fca00000010ff */
[----:B------:R-:W-:Y:S01]  /*00f0*/  STG.E.U16 desc[UR4][R4.64], R0 ;  /* 0x0000000004007986 */ /* 0x000fe2000c101504 */
[----:B------:R-:W-:Y:S05]  /*0100*/  EXIT ;  /* 0x000000000000794d */ /* 0x000fea0003800000 */
.L_x_281:
        /* <DEDUP_REMOVED lines=15> */
.L_x_327:


//--------------------- .text.convert_f16_to_f32_kernel --------------------------
	.section	.text.convert_f16_to_f32_kernel,"ax",@progbits
	.align	128
        .global         convert_f16_to_f32_kernel
        .type           convert_f16_to_f32_kernel,@function
        .size           convert_f16_to_f32_kernel,(.L_x_328 - convert_f16_to_f32_kernel)
        .other          convert_f16_to_f32_kernel,@"STO_CUDA_ENTRY STV_DEFAULT"
convert_f16_to_f32_kernel:
.text.convert_f16_to_f32_kernel:
        /* <DEDUP_REMOVED lines=15> */
[----:B------:R-:W-:Y:S01]  /*00f0*/  STG.E desc[UR4][R4.64], R7 ;  /* 0x0000000704007986 */ /* 0x000fe2000c101904 */
[----:B------:R-:W-:Y:S05]  /*0100*/  EXIT ;  /* 0x000000000000794d */ /* 0x000fea0003800000 */
.L_x_282:
        /* <DEDUP_REMOVED lines=15> */
.L_x_328:


//--------------------- .text.convert_f32_to_f16_kernel --------------------------
	.section	.text.convert_f32_to_f16_kernel,"ax",@progbits
	.align	128
        .global         convert_f32_to_f16_kernel
        .type           convert_f32_to_f16_kernel,@function
        .size           convert_f32_to_f16_kernel,(.L_x_329 - convert_f32_to_f16_kernel)
        .other          convert_f32_to_f16_kernel,@"STO_CUDA_ENTRY STV_DEFAULT"
convert_f32_to_f16_kernel:
.text.convert_f32_to_f16_kernel:
        /* <DEDUP_REMOVED lines=14> */
[----:B---3--:R-:W-:-:S05]  /*00e0*/  F2FP.F16.F32.PACK_AB R0, RZ, R2 ;  /* 0x00000002ff00723e */ /* 0x008fca00000000ff */
[----:B------:R-:W-:Y:S01]  /*00f0*/  STG.E.U16 desc[UR4][R4.64], R0 ;  /* 0x0000000004007986 */ /* 0x000fe2000c101504 */
[----:B------:R-:W-:Y:S05]  /*0100*/  EXIT ;  /* 0x000000000000794d */ /* 0x000fea0003800000 */
.L_x_283:
        /* <DEDUP_REMOVED lines=15> */
.L_x_329:


//--------------------- .text.convert_fp8_e4m3_to_bf16_kernel --------------------------
	.section	.text.convert_fp8_e4m3_to_bf16_kernel,"ax",@progbits
	.align	128
        .global         convert_fp8_e4m3_to_bf16_kernel
        .type           convert_fp8_e4m3_to_bf16_kernel,@function
        .size           convert_fp8_e4m3_to_bf16_kernel,(.L_x_330 - convert_fp8_e4m3_to_bf16_kernel)
        .other          convert_fp8_e4m3_to_bf16_kernel,@"STO_CUDA_ENTRY STV_DEFAULT"
convert_fp8_e4m3_to_bf16_kernel:
.text.convert_fp8_e4m3_to_bf16_kernel:
        /* <DEDUP_REMOVED lines=36> */
.L_x_285:
[----:B------:R-:W-:Y:S05]  /*0240*/  BSYNC.RECONVERGENT B0 ;  /* 0x0000000000007941 */ /* 0x000fea0003800200 */
.L_x_284:
[----:B------:R-:W-:Y:S01]  /*0250*/  F2FP.BF16.F32.PACK_AB R0, RZ, R0 ;  /* 0x00000000ff00723e */ /* 0x000fe200000010ff */
[----:B------:R-:W-:-:S05]  /*0260*/  IMAD.WIDE.U32 R2, R7, 0x2, R2 ;  /* 0x0000000207027825 */ /* 0x000fca00078e0002 */
[----:B------:R-:W-:Y:S01]  /*0270*/  STG.E.U16 desc[UR4][R2.64], R0 ;  /* 0x0000000002007986 */ /* 0x000fe2000c101504 */
[----:B------:R-:W-:Y:S05]  /*0280*/  EXIT ;  /* 0x000000000000794d */ /* 0x000fea0003800000 */
.L_x_286:
        /* <DEDUP_REMOVED lines=15> */
.L_x_330:


//--------------------- .text.convert_bf16_to_fp8_e4m3_kernel --------------------------
	.section	.text.convert_bf16_to_fp8_e4m3_kernel,"ax",@progbits
	.align	128
        .global         convert_bf16_to_fp8_e4m3_kernel
        .type           convert_bf16_to_fp8_e4m3_kernel,@function
        .size           convert_bf16_to_fp8_e4m3_kernel,(.L_x_331 - convert_bf16_to_fp8_e4m3_kernel)
        .other          convert_bf16_to_fp8_e4m3_kernel,@"STO_CUDA_ENTRY STV_DEFAULT"
convert_bf16_to_fp8_e4m3_kernel:
.text.convert_bf16_to_fp8_e4m3_kernel:
        /* <DEDUP_REMOVED lines=10> */
[----:B0-----:R-:W-:-:S06]  /*00a0*/  IMAD.WIDE.U32 R2, R5, 0x2, R2 ;  /* 0x0000000205027825 */ /* 0x001fcc00078e0002 */
[----:B-1----:R-:W2:Y:S01]  /*00b0*/  LDG.E.U16.CONSTANT R2, desc[UR4][R2.64] ;  /* 0x0000000402027981 */ /* 0x002ea2000c1e9500 */
[----:B------:R-:W-:Y:S01]  /*00c0*/  BSSY.RECONVERGENT B0, `(.L_x_287) ;  /* 0x0000020000007945 */ /* 0x000fe20003800200 */
[----:B------:R-:W-:Y:S02]  /*00d0*/  IMAD.MOV.U32 R4, RZ, RZ, 0x7f ;  /* 0x0000007fff047424 */ /* 0x000fe400078e00ff */
[----:B--2---:R-:W-:-:S05]  /*00e0*/  IMAD.U32 R0, R2, 0x10000, RZ ;  /* 0x0001000002007824 */ /* 0x004fca00078e00ff */
        /* <DEDUP_REMOVED lines=29> */
.L_x_288:
[----:B------:R-:W-:Y:S05]  /*02c0*/  BSYNC.RECONVERGENT B0 ;  /* 0x0000000000007941 */ /* 0x000fea0003800200 */
.L_x_287:
[----:B------:R-:W0:Y:S02]  /*02d0*/  LDCU.64 UR6, c[0x0][0x380] ;  /* 0x00007000ff0677ac */ /* 0x000e240008000a00 */
[----:B0-----:R-:W-:-:S05]  /*02e0*/  IADD3 R2, P0, PT, R5, UR6, RZ ;  /* 0x0000000605027c10 */ /* 0x001fca000ff1e0ff */
[----:B------:R-:W-:-:S05]  /*02f0*/  IMAD.X R3, RZ, RZ, UR7, P0 ;  /* 0x00000007ff037e24 */ /* 0x000fca00080e06ff */
[----:B------:R-:W-:Y:S01]  /*0300*/  STG.E.U8 desc[UR4][R2.64], R4 ;  /* 0x0000000402007986 */ /* 0x000fe2000c101104 */
[----:B------:R-:W-:Y:S05]  /*0310*/  EXIT ;  /* 0x000000000000794d */ /* 0x000fea0003800000 */
.L_x_289:
        /* <DEDUP_REMOVED lines=14> */
.L_x_331:


//--------------------- .text.convert_fp8_e5m2_to_f16_kernel --------------------------
	.section	.text.convert_fp8_e5m2_to_f16_kernel,"ax",@progbits
	.align	128
        .global         convert_fp8_e5m2_to_f16_kernel
        .type           convert_fp8_e5m2_to_f16_kernel,@function
        .size           convert_fp8_e5m2_to_f16_kernel,(.L_x_332 - convert_fp8_e5m2_to_f16_kernel)
        .other          convert_fp8_e5m2_to_f16_kernel,@"STO_CUDA_ENTRY STV_DEFAULT"
convert_fp8_e5m2_to_f16_kernel:
.text.convert_fp8_e5m2_to_f16_kernel:
        /* <DEDUP_REMOVED lines=24> */
[----:B------:R-:W-:Y:S02]  /*0180*/  ISETP.NE.AND P0, PT, R9, 0x1f, PT ;  /* 0x0000001f0900780c */ /* 0x000fe40003f05270 */
[----:B------:R-:W-:-:S04]  /*0190*/  LOP3.LUT R5, R4, 0x3, RZ, 0xc0, !PT ;  /* 0x0000000304057812 */ /* 0x000fc800078ec0ff */
[----:B------:R-:W-:-:S13]  /*01a0*/  ISETP.NE.OR P0, PT, R5, RZ, P0 ;  /* 0x000000ff0500720c */ /* 0x000fda0000705670 */
[----:B------:R-:W-:-:S04]  /*01b0*/  @!P0 PRMT R0, R4, 0x8880, RZ ;  /* 0x0000888004008816 */ /* 0x000fc800000000ff */
[----:B------:R-:W-:Y:S01]  /*01c0*/  @!P0 ISETP.GT.AND P1, PT, R0, -0x1, PT ;  /* 0xffffffff0000880c */ /* 0x000fe20003f24270 */
[----:B------:R-:W-:-:S05]  /*01d0*/  @!P0 IMAD.MOV.U32 R0, RZ, RZ, 0x7f800000 ;  /* 0x7f800000ff008424 */ /* 0x000fca00078e00ff */
[----:B------:R-:W-:Y:S01]  /*01e0*/  @!P0 FSEL R0, R0, -INF , P1 ;  /* 0xff80000000008808 */ /* 0x000fe20000800000 */
[----:B------:R-:W-:Y:S06]  /*01f0*/  @!P0 BRA `(.L_x_291) ;  /* 0x00000000002c8947 */ /* 0x000fec0003800000 */
[----:B------:R-:W-:Y:S02]  /*0200*/  ISETP.NE.AND P0, PT, R9, 0x1f, PT ;  /* 0x0000001f0900780c */ /* 0x000fe40003f05270 */
[----:B------:R-:W-:Y:S02]  /*0210*/  PRMT R0, R4, 0x8880, RZ ;  /* 0x0000888004007816 */ /* 0x000fe400000000ff */
[----:B------:R-:W-:Y:S02]  /*0220*/  ISETP.NE.AND P0, PT, R5, RZ, !P0 ;  /* 0x000000ff0500720c */ /* 0x000fe40004705270 */
[----:B------:R-:W-:-:S11]  /*0230*/  PRMT R0, R0, 0x7710, RZ ;  /* 0x0000771000007816 */ /* 0x000fd600000000ff */
[----:B------:R-:W-:Y:S01]  /*0240*/  @!P0 SHF.R.U32.HI R0, RZ, 0x7, R0 ;  /* 0x00000007ff008819 */ /* 0x000fe20000011600 */
[----:B------:R-:W-:-:S03]  /*0250*/  @!P0 VIADD R9, R9, 0x70 ;  /* 0x0000007009098836 */ /* 0x000fc60000000000 */
[----:B------:R-:W-:-:S05]  /*0260*/  @!P0 LOP3.LUT R0, R0, 0xffff, RZ, 0xc0, !PT ;  /* 0x0000ffff00008812 */ /* 0x000fca00078ec0ff */
[----:B------:R-:W-:Y:S02]  /*0270*/  @!P0 IMAD.U32 R4, R0, -0x80000000, RZ ;  /* 0x8000000000048824 */ /* 0x000fe400078e00ff */
[----:B------:R-:W-:Y:S02]  /*0280*/  IMAD.MOV.U32 R0, RZ, RZ, 0x7fc00000 ;  /* 0x7fc00000ff007424 */ /* 0x000fe400078e00ff */
[----:B------:R-:W-:-:S04]  /*0290*/  @!P0 IMAD R4, R9, 0x800000, R4 ;  /* 0x0080000009048824 */ /* 0x000fc800078e0204 */
[----:B------:R-:W-:-:S07]  /*02a0*/  @!P0 IMAD R0, R5, 0x200000, R4 ;  /* 0x0020000005008824 */ /* 0x000fce00078e0204 */
.L_x_291:
[----:B------:R-:W-:Y:S05]  /*02b0*/  BSYNC.RECONVERGENT B0 ;  /* 0x0000000000007941 */ /* 0x000fea0003800200 */
.L_x_290:
[----:B------:R-:W-:Y:S01]  /*02c0*/  F2FP.F16.F32.PACK_AB R0, RZ, R0 ;  /* 0x00000000ff00723e */ /* 0x000fe200000000ff */
[----:B------:R-:W-:-:S05]  /*02d0*/  IMAD.WIDE.U32 R2, R7, 0x2, R2 ;  /* 0x0000000207027825 */ /* 0x000fca00078e0002 */
[----:B------:R-:W-:Y:S01]  /*02e0*/  STG.E.U16 desc[UR4][R2.64], R0 ;  /* 0x0000000002007986 */ /* 0x000fe2000c101504 */
[----:B------:R-:W-:Y:S05]  /*02f0*/  EXIT ;  /* 0x000000000000794d */ /* 0x000fea0003800000 */
.L_x_292:
        /* <DEDUP_REMOVED lines=16> */
.L_x_332:


//--------------------- .text.convert_f16_to_fp8_e5m2_kernel --------------------------
	.section	.text.convert_f16_to_fp8_e5m2_kernel,"ax",@progbits
	.align	128
        .global         convert_f16_to_fp8_e5m2_kernel
        .type           convert_f16_to_fp8_e5m2_kernel,@function
        .size           convert_f16_to_fp8_e5m2_kernel,(.L_x_333 - convert_f16_to_fp8_e5m2_kernel)
        .other          convert_f16_to_fp8_e5m2_kernel,@"STO_CUDA_ENTRY STV_DEFAULT"
convert_f16_to_fp8_e5m2_kernel:
.text.convert_f16_to_fp8_e5m2_kernel:
        /* <DEDUP_REMOVED lines=14> */
[----:B--2---:R-:W-:-:S05]  /*00e0*/  HADD2.F32 R0, -RZ, R2.H0_H0 ;  /* 0x20000002ff007230 */ /* 0x004fca0000004100 */
[----:B------:R-:W-:-:S13]  /*00f0*/  FSETP.NAN.AND P0, PT, |R0|, |R0|, PT ;  /* 0x400000000000720b */ /* 0x000fda0003f08200 */
[----:B------:R-:W-:Y:S05]  /*0100*/  @P0 BRA `(.L_x_294) ;  /* 0x0000000000880947 */ /* 0x000fea0003800000 */
[----:B------:R-:W-:-:S13]  /*0110*/  FSETP.NEU.AND P1, PT, |R0|, +INF , PT ;  /* 0x7f8000000000780b */ /* 0x000fda0003f2d200 */
[----:B------:R-:W-:Y:S01]  /*0120*/  @!P1 IMAD.MOV.U32 R4, RZ, RZ, 0x7c ;  /* 0x0000007cff049424 */ /* 0x000fe200078e00ff */
[----:B------:R-:W-:-:S04]  /*0130*/  @!P1 FSETP.GT.AND P0, PT, R0, RZ, PT ;  /* 0x000000ff0000920b */ /* 0x000fc80003f04000 */
[----:B------:R-:W-:Y:S01]  /*0140*/  @!P1 SEL R4, R4, 0xfffc, P0 ;  /* 0x0000fffc04049807 */ /* 0x000fe20000000000 */
[----:B------:R-:W-:Y:S08]  /*0150*/  @!P1 BRA `(.L_x_294) ;  /* 0x0000000000749947 */ /* 0x000ff00003800000 */
        /* <DEDUP_REMOVED lines=11> */
[----:B------:R-:W-:-:S13]  /*0210*/  ISETP.GE.U32.AND P0, PT, R3, 0x8f, PT ;  /* 0x0000008f0300780c */ /* 0x000fda0003f06070 */
[----:B------:R-:W-:Y:S01]  /*0220*/  @P0 LEA R4, R2, 0x7c, 0x7 ;  /* 0x0000007c02040811 */ /* 0x000fe200078e38ff */
[----:B------:R-:W-:Y:S06]  /*0230*/  @P0 BRA `(.L_x_294) ;  /* 0x00000000003c0947 */ /* 0x000fec0003800000 */
[----:B------:R-:W-:Y:S01]  /*0240*/  LOP3.LUT R0, R0, 0x7fffff, RZ, 0xc0, !PT ;  /* 0x007fffff00007812 */ /* 0x000fe200078ec0ff */
[----:B------:R-:W-:-:S03]  /*0250*/  VIADD R4, R3, 0xffffff90 ;  /* 0xffffff9003047836 */ /* 0x000fc60000000000 */
[C---:B------:R-:W-:Y:S01]  /*0260*/  ISETP.GE.U32.AND P0, PT, R0.reuse, 0x700000, PT ;  /* 0x007000000000780c */ /* 0x040fe20003f06070 */
[----:B------:R-:W-:-:S05]  /*0270*/  VIADD R0, R0, 0x100000 ;  /* 0x0010000000007836 */ /* 0x000fca0000000000 */
[----:B------:R-:W-:-:S07]  /*0280*/  SHF.R.U32.HI R0, RZ, 0x15, R0 ;  /* 0x00000015ff007819 */ /* 0x000fce0000011600 */
[----:B------:R-:W-:Y:S05]  /*0290*/  @!P0 BRA `(.L_x_295) ;  /* 0x0000000000148947 */ /* 0x000fea0003800000 */
[----:B------:R-:W-:-:S13]  /*02a0*/  ISETP.NE.AND P0, PT, R3, 0x8e, PT ;  /* 0x0000008e0300780c */ /* 0x000fda0003f05270 */
[----:B------:R-:W-:Y:S01]  /*02b0*/  @!P0 LEA R4, R2, 0x7c, 0x7 ;  /* 0x0000007c02048811 */ /* 0x000fe200078e38ff */
[----:B------:R-:W-:Y:S06]  /*02c0*/  @!P0 BRA `(.L_x_294) ;  /* 0x0000000000188947 */ /* 0x000fec0003800000 */
[----:B------:R-:W-:Y:S02]  /*02d0*/  VIADD R4, R3, 0xffffff91 ;  /* 0xffffff9103047836 */ /* 0x000fe40000000000 */
[----:B------:R-:W-:-:S07]  /*02e0*/  IMAD.MOV.U32 R0, RZ, RZ, RZ ;  /* 0x000000ffff007224 */ /* 0x000fce00078e00ff */
.L_x_295:
[----:B------:R-:W-:Y:S02]  /*02f0*/  IMAD.SHL.U32 R2, R2, 0x80, RZ ;  /* 0x0000008002027824 */ /* 0x000fe400078e00ff */
[----:B------:R-:W-:-:S05]  /*0300*/  IMAD.SHL.U32 R3, R4, 0x4, RZ ;  /* 0x0000000404037824 */ /* 0x000fca00078e00ff */
[----:B------:R-:W-:-:S04]  /*0310*/  LOP3.LUT R0, R0, R3, R2, 0xfe, !PT ;  /* 0x0000000300007212 */ /* 0x000fc800078efe02 */
[----:B------:R-:W-:-:S07]  /*0320*/  PRMT R4, R0, 0x7610, R4 ;  /* 0x0000761000047816 */ /* 0x000fce0000000004 */
.L_x_294:
[----:B------:R-:W-:Y:S05]  /*0330*/  BSYNC.RECONVERGENT B0 ;  /* 0x0000000000007941 */ /* 0x000fea0003800200 */
.L_x_293:
[----:B------:R-:W0:Y:S02]  /*0340*/  LDCU.64 UR6, c[0x0][0x380] ;  /* 0x00007000ff0677ac */ /* 0x000e240008000a00 */
[----:B0-----:R-:W-:-:S05]  /*0350*/  IADD3 R2, P0, PT, R5, UR6, RZ ;  /* 0x0000000605027c10 */ /* 0x001fca000ff1e0ff */
[----:B------:R-:W-:-:S05]  /*0360*/  IMAD.X R3, RZ, RZ, UR7, P0 ;  /* 0x00000007ff037e24 */ /* 0x000fca00080e06ff */
[----:B------:R-:W-:Y:S01]  /*0370*/  STG.E.U8 desc[UR4][R2.64], R4 ;  /* 0x0000000402007986 */ /* 0x000fe2000c101104 */
[----:B------:R-:W-:Y:S05]  /*0380*/  EXIT ;  /* 0x000000000000794d */ /* 0x000fea0003800000 */
.L_x_296:
        /* <DEDUP_REMOVED lines=15> */
.L_x_333:


//--------------------- .text.convert_fp8_e4m3_to_f16_kernel --------------------------
	.section	.text.convert_fp8_e4m3_to_f16_kernel,"ax",@progbits
	.align	128
        .global         convert_fp8_e4m3_to_f16_kernel
        .type           convert_fp8_e4m3_to_f16_kernel,@function
        .size           convert_fp8_e4m3_to_f16_kernel,(.L_x_334 - convert_fp8_e4m3_to_f16_kernel)
        .other          convert_fp8_e4m3_to_f16_kernel,@"STO_CUDA_ENTRY STV_DEFAULT"
convert_fp8_e4m3_to_f16_kernel:
.text.convert_fp8_e4m3_to_f16_kernel:
        /* <DEDUP_REMOVED lines=36> */
.L_x_298:
[----:B------:R-:W-:Y:S05]  /*0240*/  BSYNC.RECONVERGENT B0 ;  /* 0x0000000000007941 */ /* 0x000fea0003800200 */
.L_x_297:
[----:B------:R-:W-:Y:S01]  /*0250*/  F2FP.F16.F32.PACK_AB R0, RZ, R0 ;  /* 0x00000000ff00723e */ /* 0x000fe200000000ff */
[----:B------:R-:W-:-:S05]  /*0260*/  IMAD.WIDE.U32 R2, R7, 0x2, R2 ;  /* 0x0000000207027825 */ /* 0x000fca00078e0002 */
[----:B------:R-:W-:Y:S01]  /*0270*/  STG.E.U16 desc[UR4][R2.64], R0 ;  /* 0x0000000002007986 */ /* 0x000fe2000c101504 */
[----:B------:R-:W-:Y:S05]  /*0280*/  EXIT ;  /* 0x000000000000794d */ /* 0x000fea0003800000 */
.L_x_299:
        /* <DEDUP_REMOVED lines=15> */
.L_x_334:


//--------------------- .text.convert_f16_to_fp8_e4m3_kernel --------------------------
	.section	.text.convert_f16_to_fp8_e4m3_kernel,"ax",@progbits
	.align	128
        .global         convert_f16_to_fp8_e4m3_kernel
        .type           convert_f16_to_fp8_e4m3_kernel,@function
        .size           convert_f16_to_fp8_e4m3_kernel,(.L_x_335 - convert_f16_to_fp8_e4m3_kernel)
        .other          convert_f16_to_fp8_e4m3_kernel,@"STO_CUDA_ENTRY STV_DEFAULT"
convert_f16_to_fp8_e4m3_kernel:
.text.convert_f16_to_fp8_e4m3_kernel:
        /* <DEDUP_REMOVED lines=44> */
.L_x_301:
[----:B------:R-:W-:Y:S05]  /*02c0*/  BSYNC.RECONVERGENT B0 ;  /* 0x0000000000007941 */ /* 0x000fea0003800200 */
.L_x_300:
[----:B------:R-:W0:Y:S02]  /*02d0*/  LDCU.64 UR6, c[0x0][0x380] ;  /* 0x00007000ff0677ac */ /* 0x000e240008000a00 */
[----:B0-----:R-:W-:-:S05]  /*02e0*/  IADD3 R2, P0, PT, R5, UR6, RZ ;  /* 0x0000000605027c10 */ /* 0x001fca000ff1e0ff */
[----:B------:R-:W-:-:S05]  /*02f0*/  IMAD.X R3, RZ, RZ, UR7, P0 ;  /* 0x00000007ff037e24 */ /* 0x000fca00080e06ff */
[----:B------:R-:W-:Y:S01]  /*0300*/  STG.E.U8 desc[UR4][R2.64], R4 ;  /* 0x0000000402007986 */ /* 0x000fe2000c101104 */
[----:B------:R-:W-:Y:S05]  /*0310*/  EXIT ;  /* 0x000000000000794d */ /* 0x000fea0003800000 */
.L_x_302:
        /* <DEDUP_REMOVED lines=14> */
.L_x_335:


//--------------------- .text.convert_fp8_e5m2_to_f32_kernel --------------------------
	.section	.text.convert_fp8_e5m2_to_f32_kernel,"ax",@progbits
	.align	128
        .global         convert_fp8_e5m2_to_f32_kernel
        .type           convert_fp8_e5m2_to_f32_kernel,@function
        .size           convert_fp8_e5m2_to_f32_kernel,(.L_x_336 - convert_fp8_e5m2_to_f32_kernel)
        .other          convert_fp8_e5m2_to_f32_kernel,@"STO_CUDA_ENTRY STV_DEFAULT"
convert_fp8_e5m2_to_f32_kernel:
.text.convert_fp8_e5m2_to_f32_kernel:
        /* <DEDUP_REMOVED lines=9> */
[----:B------:R-:W1:Y:S01]  /*0090*/  LDCU.64 UR4, c[0x0][0x358] ;  /* 0x00006b00ff0477ac */ /* 0x000e620008000a00 */
[----:B0-----:R-:W-:-:S05]  /*00a0*/  IADD3 R2, P0, PT, R7, UR6, RZ ;  /* 0x0000000607027c10 */ /* 0x001fca000ff1e0ff */
[----:B------:R-:W-:-:S05]  /*00b0*/  IMAD.X R3, RZ, RZ, UR7, P0 ;  /* 0x00000007ff037e24 */ /* 0x000fca00080e06ff */
[----:B-1----:R-:W2:Y:S01]  /*00c0*/  LDG.E.U8.CONSTANT R0, desc[UR4][R2.64] ;  /* 0x0000000402007981 */ /* 0x002ea2000c1e9100 */
[----:B------:R-:W-:Y:S01]  /*00d0*/  BSSY.RECONVERGENT B0, `(.L_x_303) ;  /* 0x000001f000007945 */ /* 0x000fe20003800200 */
[----:B--2---:R-:W-:-:S04]  /*00e0*/  SHF.R.U32.HI R4, RZ, 0x2, R0 ;  /* 0x00000002ff047819 */ /* 0x004fc80000011600 */
[----:B------:R-:W-:-:S04]  /*00f0*/  LOP3.LUT R9, R4, 0x1f, RZ, 0xc0, !PT ;  /* 0x0000001f04097812 */ /* 0x000fc800078ec0ff */
[----:B------:R-:W-:-:S04]  /*0100*/  LOP3.LUT R4, R9, 0x3, R0, 0xf8, !PT ;  /* 0x0000000309047812 */ /* 0x000fc800078ef800 */
[----:B------:R-:W-:Y:S02]  /*0110*/  PRMT R6, R4, 0x9910, RZ ;  /* 0x0000991004067816 */ /* 0x000fe400000000ff */
[----:B------:R-:W0:Y:S02]  /*0120*/  LDC.64 R4, c[0x0][0x380] ;  /* 0x0000e000ff047b82 */ /* 0x000e240000000a00 */
[----:B------:R-:W-:-:S13]  /*0130*/  ISETP.NE.AND P1, PT, R6, RZ, PT ;  /* 0x000000ff0600720c */ /* 0x000fda0003f25270 */
[----:B------:R-:W-:-:S04]  /*0140*/  @!P1 PRMT R6, R0, 0x8880, RZ ;  /* 0x0000888000069816 */ /* 0x000fc800000000ff */
[----:B------:R-:W-:Y:S01]  /*0150*/  @!P1 ISETP.GT.AND P0, PT, R6, -0x1, PT ;  /* 0xffffffff0600980c */ /* 0x000fe20003f04270 */
[----:B0-----:R-:W-:-:S03]  /*0160*/  IMAD.WIDE.U32 R2, R7, 0x4, R4 ;  /* 0x0000000407027825 */ /* 0x001fc600078e0004 */
[----:B------:R-:W-:Y:S01]  /*0170*/  @!P1 FSEL R5, -RZ, RZ, !P0 ;  /* 0x000000ffff059208 */ /* 0x000fe20004000100 */
[----:B------:R-:W-:Y:S08]  /*0180*/  @!P1 BRA `(.L_x_304) ;  /* 0x00000000004c9947 */ /* 0x000ff00003800000 */
        /* <DEDUP_REMOVED lines=8> */
[----:B------:R-:W-:Y:S01]  /*0210*/  ISETP.NE.AND P0, PT, R9, 0x1f, PT ;  /* 0x0000001f0900780c */ /* 0x000fe20003f05270 */
[----:B------:R-:W-:Y:S01]  /*0220*/  IMAD.MOV.U32 R5, RZ, RZ, 0x7fc00000 ;  /* 0x7fc00000ff057424 */ /* 0x000fe200078e00ff */
[----:B------:R-:W-:Y:S02]  /*0230*/  PRMT R0, R0, 0x8880, RZ ;  /* 0x0000888000007816 */ /* 0x000fe400000000ff */
[----:B------:R-:W-:Y:S02]  /*0240*/  ISETP.NE.AND P0, PT, R4, RZ, !P0 ;  /* 0x000000ff0400720c */ /* 0x000fe40004705270 */
[----:B------:R-:W-:-:S11]  /*0250*/  PRMT R0, R0, 0x7710, RZ ;  /* 0x0000771000007816 */ /* 0x000fd600000000ff */
[----:B------:R-:W-:Y:S01]  /*0260*/  @!P0 SHF.R.U32.HI R0, RZ, 0x7, R0 ;  /* 0x00000007ff008819 */ /* 0x000fe20000011600 */
[----:B------:R-:W-:-:S03]  /*0270*/  @!P0 VIADD R9, R9, 0x70 ;  /* 0x0000007009098836 */ /* 0x000fc60000000000 */
[----:B------:R-:W-:-:S05]  /*0280*/  @!P0 LOP3.LUT R0, R0, 0xffff, RZ, 0xc0, !PT ;  /* 0x0000ffff00008812 */ /* 0x000fca00078ec0ff */
[----:B------:R-:W-:-:S04]  /*0290*/  @!P0 IMAD.U32 R0, R0, -0x80000000, RZ ;  /* 0x8000000000008824 */ /* 0x000fc800078e00ff */
[----:B------:R-:W-:-:S04]  /*02a0*/  @!P0 IMAD R9, R9, 0x800000, R0 ;  /* 0x0080000009098824 */ /* 0x000fc800078e0200 */
[----:B------:R-:W-:-:S07]  /*02b0*/  @!P0 IMAD R5, R4, 0x200000, R9 ;  /* 0x0020000004058824 */ /* 0x000fce00078e0209 */
.L_x_304:
[----:B------:R-:W-:Y:S05]  /*02c0*/  BSYNC.RECONVERGENT B0 ;  /* 0x0000000000007941 */ /* 0x000fea0003800200 */
.L_x_303:
[----:B------:R-:W-:Y:S01]  /*02d0*/  STG.E desc[UR4][R2.64], R5 ;  /* 0x0000000502007986 */ /* 0x000fe2000c101904 */
[----:B------:R-:W-:Y:S05]  /*02e0*/  EXIT ;  /* 0x000000000000794d */ /* 0x000fea0003800000 */
.L_x_305:
        /* <DEDUP_REMOVED lines=9> */
.L_x_336:


//--------------------- .text.convert_f32_to_fp8_e5m2_kernel --------------------------
	.section	.text.convert_f32_to_fp8_e5m2_kernel,"ax",@progbits
	.align	128
        .global         convert_f32_to_fp8_e5m2_kernel
        .type           convert_f32_to_fp8_e5m2_kernel,@function
        .size           convert_f32_to_fp8_e5m2_kernel,(.L_x_337 - convert_f32_to_fp8_e5m2_kernel)
        .other          convert_f32_to_fp8_e5m2_kernel,@"STO_CUDA_ENTRY STV_DEFAULT"
convert_f32_to_fp8_e5m2_kernel:
.text.convert_f32_to_fp8_e5m2_kernel:
        /* <DEDUP_REMOVED lines=11> */
[----:B-1----:R-:W2:Y:S01]  /*00b0*/  LDG.E.CONSTANT R2, desc[UR4][R2.64] ;  /* 0x0000000402027981 */ /* 0x002ea2000c1e9900 */
[----:B------:R-:W-:Y:S01]  /*00c0*/  BSSY.RECONVERGENT B0, `(.L_x_306) ;  /* 0x0000026000007945 */ /* 0x000fe20003800200 */
[----:B------:R-:W-:Y:S01]  /*00d0*/  IMAD.MOV.U32 R0, RZ, RZ, 0x7f ;  /* 0x0000007fff007424 */ /* 0x000fe200078e00ff */
[----:B--2---:R-:W-:-:S13]  /*00e0*/  FSETP.NAN.AND P0, PT, |R2|, |R2|, PT ;  /* 0x400000020200720b */ /* 0x004fda0003f08200 */
        /* <DEDUP_REMOVED lines=8> */
[--C-:B------:R-:W-:Y:S02]  /*0170*/  SHF.R.U32.HI R0, RZ, 0x17, R2.reuse ;  /* 0x00000017ff007819 */ /* 0x100fe40000011602 */
[----:B------:R-:W-:Y:S02]  /*0180*/  SHF.R.U32.HI R3, RZ, 0x1f, R2 ;  /* 0x0000001fff037819 */ /* 0x000fe40000011602 */
[----:B------:R-:W-:-:S04]  /*0190*/  LOP3.LUT R7, R0, 0xff, RZ, 0xc0, !PT ;  /* 0x000000ff00077812 */ /* 0x000fc800078ec0ff */
        /* <DEDUP_REMOVED lines=20> */
.L_x_308:
[----:B------:R-:W-:Y:S02]  /*02e0*/  IMAD.SHL.U32 R4, R3, 0x80, RZ ;  /* 0x0000008003047824 */ /* 0x000fe400078e00ff */
[----:B------:R-:W-:-:S05]  /*02f0*/  IMAD.SHL.U32 R3, R0, 0x4, RZ ;  /* 0x0000000400037824 */ /* 0x000fca00078e00ff */
[----:B------:R-:W-:-:S04]  /*0300*/  LOP3.LUT R2, R2, R3, R4, 0xfe, !PT ;  /* 0x0000000302027212 */ /* 0x000fc800078efe04 */
[----:B------:R-:W-:-:S07]  /*0310*/  PRMT R0, R2, 0x7610, R0 ;  /* 0x0000761002007816 */ /* 0x000fce0000000000 */
.L_x_307:
[----:B------:R-:W-:Y:S05]  /*0320*/  BSYNC.RECONVERGENT B0 ;  /* 0x0000000000007941 */ /* 0x000fea0003800200 */
.L_x_306:
[----:B------:R-:W0:Y:S02]  /*0330*/  LDCU.64 UR6, c[0x0][0x380] ;  /* 0x00007000ff0677ac */ /* 0x000e240008000a00 */
[----:B0-----:R-:W-:-:S05]  /*0340*/  IADD3 R2, P0, PT, R5, UR6, RZ ;  /* 0x0000000605027c10 */ /* 0x001fca000ff1e0ff */
[----:B------:R-:W-:-:S05]  /*0350*/  IMAD.X R3, RZ, RZ, UR7, P0 ;  /* 0x00000007ff037e24 */ /* 0x000fca00080e06ff */
[----:B------:R-:W-:Y:S01]  /*0360*/  STG.E.U8 desc[UR4][R2.64], R0 ;  /* 0x0000000002007986 */ /* 0x000fe2000c101104 */
[----:B------:R-:W-:Y:S05]  /*0370*/  EXIT ;  /* 0x000000000000794d */ /* 0x000fea0003800000 */
.L_x_309:
        /* <DEDUP_REMOVED lines=16> */
.L_x_337:


//--------------------- .text.convert_fp8_e4m3_to_f32_kernel --------------------------
	.section	.text.convert_fp8_e4m3_to_f32_kernel,"ax",@progbits
	.align	128
        .global         convert_fp8_e4m3_to_f32_kernel
        .type           convert_fp8_e4m3_to_f32_kernel,@function
        .size           convert_fp8_e4m3_to_f32_kernel,(.L_x_338 - convert_fp8_e4m3_to_f32_kernel)
        .other          convert_fp8_e4m3_to_f32_kernel,@"STO_CUDA_ENTRY STV_DEFAULT"
convert_fp8_e4m3_to_f32_kernel:
.text.convert_fp8_e4m3_to_f32_kernel:
        /* <DEDUP_REMOVED lines=25> */
[C---:B------:R-:W-:Y:S02]  /*0190*/  PRMT R4, R0.reuse, 0x8880, RZ ;  /* 0x0000888000047816 */ /* 0x040fe400000000ff */
[----:B------:R-:W-:Y:S02]  /*01a0*/  LOP3.LUT R0, R0, 0x7, RZ, 0xc0, !PT ;  /* 0x0000000700007812 */ /* 0x000fe400078ec0ff */
[----:B------:R-:W-:-:S04]  /*01b0*/  PRMT R4, R4, 0x7710, RZ ;  /* 0x0000771004047816 */ /* 0x000fc800000000ff */
[----:B------:R-:W-:-:S04]  /*01c0*/  LOP3.LUT R5, R4, 0x7f, RZ, 0xc0, !PT ;  /* 0x0000007f04057812 */ /* 0x000fc800078ec0ff */
[----:B------:R-:W-:Y:S01]  /*01d0*/  ISETP.NE.AND P0, PT, R5, 0x7f, PT ;  /* 0x0000007f0500780c */ /* 0x000fe20003f05270 */
[----:B------:R-:W-:-:S12]  /*01e0*/  IMAD.MOV.U32 R5, RZ, RZ, 0x7fc00000 ;  /* 0x7fc00000ff057424 */ /* 0x000fd800078e00ff */
[----:B------:R-:W-:Y:S01]  /*01f0*/  @P0 SHF.R.U32.HI R4, RZ, 0x7, R4 ;  /* 0x00000007ff040819 */ /* 0x000fe20000011604 */
[----:B------:R-:W-:-:S03]  /*0200*/  @P0 VIADD R9, R9, 0x78 ;  /* 0x0000007809090836 */ /* 0x000fc60000000000 */
[----:B------:R-:W-:-:S05]  /*0210*/  @P0 LOP3.LUT R4, R4, 0xffff, RZ, 0xc0, !PT ;  /* 0x0000ffff04040812 */ /* 0x000fca00078ec0ff */
[----:B------:R-:W-:-:S04]  /*0220*/  @P0 IMAD.U32 R4, R4, -0x80000000, RZ ;  /* 0x8000000004040824 */ /* 0x000fc800078e00ff */
[----:B------:R-:W-:-:S04]  /*0230*/  @P0 IMAD R9, R9, 0x800000, R4 ;  /* 0x0080000009090824 */ /* 0x000fc800078e0204 */
[----:B------:R-:W-:-:S07]  /*0240*/  @P0 IMAD R5, R0, 0x100000, R9 ;  /* 0x0010000000050824 */ /* 0x000fce00078e0209 */
.L_x_311:
[----:B------:R-:W-:Y:S05]  /*0250*/  BSYNC.RECONVERGENT B0 ;  /* 0x0000000000007941 */ /* 0x000fea0003800200 */
.L_x_310:
[----:B------:R-:W-:Y:S01]  /*0260*/  STG.E desc[UR4][R2.64], R5 ;  /* 0x0000000502007986 */ /* 0x000fe2000c101904 */
[----:B------:R-:W-:Y:S05]  /*0270*/  EXIT ;  /* 0x000000000000794d */ /* 0x000fea0003800000 */
.L_x_312:
        /* <DEDUP_REMOVED lines=16> */
.L_x_338:


//--------------------- .text.convert_f32_to_fp8_e4m3_kernel --------------------------
	.section	.text.convert_f32_to_fp8_e4m3_kernel,"ax",@progbits
	.align	128
        .global         convert_f32_to_fp8_e4m3_kernel
        .type           convert_f32_to_fp8_e4m3_kernel,@function
        .size           convert_f32_to_fp8_e4m3_kernel,(.L_x_339 - convert_f32_to_fp8_e4m3_kernel)
        .other          convert_f32_to_fp8_e4m3_kernel,@"STO_CUDA_ENTRY STV_DEFAULT"
convert_f32_to_fp8_e4m3_kernel:
.text.convert_f32_to_fp8_e4m3_kernel:
        /* <DEDUP_REMOVED lines=29> */
[C---:B------:R-:W-:Y:S01]  /*01d0*/  VIMNMX.U32 R0, PT, PT, R7.reuse, 0x87, PT ;  /* 0x0000008707007848 */ /* 0x040fe20003fe0000 */
[----:B------:R-:W-:Y:S01]  /*01e0*/  VIADD R2, R2, 0x80000 ;  /* 0x0008000002027836 */ /* 0x000fe20000000000 */
[----:B------:R-:W-:-:S03]  /*01f0*/  ISETP.GT.U32.AND P1, PT, R7, 0x85, PT ;  /* 0x000000850700780c */ /* 0x000fc60003f24070 */
[C---:B------:R-:W-:Y:S01]  /*0200*/  VIADD R4, R0.reuse, 0x8 ;  /* 0x0000000800047836 */ /* 0x040fe20000000000 */
[----:B------:R-:W-:Y:S01]  /*0210*/  SHF.R.U32.HI R2, RZ, 0x14, R2 ;  /* 0x00000014ff027819 */ /* 0x000fe20000011602 */
[----:B------:R-:W-:-:S03]  /*0220*/  VIADD R0, R0, 0x9 ;  /* 0x0000000900007836 */ /* 0x000fc60000000000 */
[----:B------:R-:W-:-:S04]  /*0230*/  SEL R2, R2, 0x7, !P0 ;  /* 0x0000000702027807 */ /* 0x000fc80004000000 */
[----:B------:R-:W-:-:S13]  /*0240*/  ISETP.GT.U32.AND P0, PT, R2, 0x7, PT ;  /* 0x000000070200780c */ /* 0x000fda0003f04070 */
[----:B------:R-:W-:Y:S02]  /*0250*/  @P0 SEL R2, RZ, 0x7, !P1 ;  /* 0x00000007ff020807 */ /* 0x000fe40004800000 */
[----:B------:R-:W-:-:S03]  /*0260*/  @P0 SEL R4, R0, 0xf, !P1 ;  /* 0x0000000f00040807 */ /* 0x000fc60004800000 */
[----:B------:R-:W-:Y:S02]  /*0270*/  IMAD R3, R3, 0x80, R2 ;  /* 0x0000008003037824 */ /* 0x000fe400078e0202 */
[----:B------:R-:W-:-:S05]  /*0280*/  IMAD.SHL.U32 R4, R4, 0x8, RZ ;  /* 0x0000000804047824 */ /* 0x000fca00078e00ff */
[----:B------:R-:W-:-:S04]  /*0290*/  LOP3.LUT R3, R3, R4, RZ, 0xfc, !PT ;  /* 0x0000000403037212 */ /* 0x000fc800078efcff */
[----:B------:R-:W-:-:S07]  /*02a0*/  PRMT R0, R3, 0x7610, R0 ;  /* 0x0000761003007816 */ /* 0x000fce0000000000 */
.L_x_314:
[----:B------:R-:W-:Y:S05]  /*02b0*/  BSYNC.RECONVERGENT B0 ;  /* 0x0000000000007941 */ /* 0x000fea0003800200 */
.L_x_313:
[----:B------:R-:W0:Y:S02]  /*02c0*/  LDCU.64 UR6, c[0x0][0x380] ;  /* 0x00007000ff0677ac */ /* 0x000e240008000a00 */
[----:B0-----:R-:W-:-:S05]  /*02d0*/  IADD3 R2, P0, PT, R5, UR6, RZ ;  /* 0x0000000605027c10 */ /* 0x001fca000ff1e0ff */
[----:B------:R-:W-:-:S05]  /*02e0*/  IMAD.X R3, RZ, RZ, UR7, P0 ;  /* 0x00000007ff037e24 */ /* 0x000fca00080e06ff */
[----:B------:R-:W-:Y:S01]  /*02f0*/  STG.E.U8 desc[UR4][R2.64], R0 ;  /* 0x0000000002007986 */ /* 0x000fe2000c101104 */
[----:B------:R-:W-:Y:S05]  /*0300*/  EXIT ;  /* 0x000000000000794d */ /* 0x000fea0003800000 */
.L_x_315:
        /* <DEDUP_REMOVED lines=15> */
.L_x_339:


//--------------------- .nv.shared.compute_fp8_scale_kernel --------------------------
	.section	.nv.shared.compute_fp8_scale_kernel,"aw",@nobits
	.sectionflags	@""
	.align	16
	.zero		1024


//--------------------- .nv.shared.reserved.0     --------------------------
	.section	.nv.shared.reserved.0,"aw",@nobits
	.weak		__nv_reservedSMEM_offset_0_alias
	.size		__nv_reservedSMEM_offset_0_alias, 0, 64
	.other		__nv_reservedSMEM_offset_0_alias,@"STO_CUDA_RESERVED_SHARED STV_DEFAULT"
__nv_reservedSMEM_offset_0_alias:
	.zero		0
	.zero		64


//--------------------- .nv.shared.fp8_f16_gemm_kernel --------------------------
	.section	.nv.shared.fp8_f16_gemm_kernel,"aw",@nobits
	.sectionflags	@""
	.align	16
.nv.shared.fp8_f16_gemm_kernel:
	.zero		1792


//--------------------- .nv.shared.fp8_gemm_e4m3_f16_kernel --------------------------
	.section	.nv.shared.fp8_gemm_e4m3_f16_kernel,"aw",@nobits
	.sectionflags	@""
	.align	16
.nv.shared.fp8_gemm_e4m3_f16_kernel:
	.zero		1536


//--------------------- .nv.shared.fp8_gemm_e4m3_kernel --------------------------
	.section	.nv.shared.fp8_gemm_e4m3_kernel,"aw",@nobits
	.sectionflags	@""
	.align	16
.nv.shared.fp8_gemm_e4m3_kernel:
	.zero		1536


//--------------------- .nv.shared.convert_f32_to_fp8_e4m3_vectorized_kernel --------------------------
	.section	.nv.shared.convert_f32_to_fp8_e4m3_vectorized_kernel,"aw",@nobits
	.sectionflags	@""
	.align	16
	.zero		1024


//--------------------- .nv.shared.convert_fp8_e4m3_to_f32_scaled_kernel --------------------------
	.section	.nv.shared.convert_fp8_e4m3_to_f32_scaled_kernel,"aw",@nobits
	.sectionflags	@""
	.align	16
	.zero		1024


//--------------------- .nv.shared.convert_f32_to_fp8_e4m3_scaled_kernel --------------------------
	.section	.nv.shared.convert_f32_to_fp8_e4m3_scaled_kernel,"aw",@nobits
	.sectionflags	@""
	.align	16
	.zero		1024


//--------------------- .nv.shared.convert_bf16_to_f16_kernel --------------------------
	.section	.nv.shared.convert_bf16_to_f16_kernel,"aw",@nobits
	.sectionflags	@""
	.align	16
	.zero		1024


//--------------------- .nv.shared.convert_f16_to_bf16_kernel --------------------------
	.section	.nv.shared.convert_f16_to_bf16_kernel,"aw",@nobits
	.sectionflags	@""
	.align	16
	.zero		1024


//--------------------- .nv.shared.convert_bf16_to_f32_kernel --------------------------
	.section	.nv.shared.convert_bf16_to_f32_kernel,"aw",@nobits
	.sectionflags	@""
	.align	16
	.zero		1024


//--------------------- .nv.shared.convert_f32_to_bf16_kernel --------------------------
	.section	.nv.shared.convert_f32_to_bf16_kernel,"aw",@nobits
	.sectionflags	@""
	.align	16
	.zero		1024


//--------------------- .nv.shared.convert_f16_to_f32_kernel --------------------------
	.section	.nv.shared.convert_f16_to_f32_kernel,"aw",@nobits
	.sectionflags	@""
	.align	16
	.zero		1024


//--------------------- .nv.shared.convert_f32_to_f16_kernel --------------------------
	.section	.nv.shared.convert_f32_to_f16_kernel,"aw",@nobits
	.sectionflags	@""
	.align	16
	.zero		1024


//--------------------- .nv.shared.convert_fp8_e4m3_to_bf16_kernel --------------------------
	.section	.nv.shared.convert_fp8_e4m3_to_bf16_kernel,"aw",@nobits
	.sectionflags	@""
	.align	16
	.zero		1024


//--------------------- .nv.shared.convert_bf16_to_fp8_e4m3_kernel --------------------------
	.section	.nv.shared.convert_bf16_to_fp8_e4m3_kernel,"aw",@nobits
	.sectionflags	@""
	.align	16
	.zero		1024


//--------------------- .nv.shared.convert_fp8_e5m2_to_f16_kernel --------------------------
	.section	.nv.shared.convert_fp8_e5m2_to_f16_kernel,"aw",@nobits
	.sectionflags	@""
	.align	16
	.zero		1024


//--------------------- .nv.shared.convert_f16_to_fp8_e5m2_kernel --------------------------
	.section	.nv.shared.convert_f16_to_fp8_e5m2_kernel,"aw",@nobits
	.sectionflags	@""
	.align	16
	.zero		1024


//--------------------- .nv.shared.convert_fp8_e4m3_to_f16_kernel --------------------------
	.section	.nv.shared.convert_fp8_e4m3_to_f16_kernel,"aw",@nobits
	.sectionflags	@""
	.align	16
	.zero		1024


//--------------------- .nv.shared.convert_f16_to_fp8_e4m3_kernel --------------------------
	.section	.nv.shared.convert_f16_to_fp8_e4m3_kernel,"aw",@nobits
	.sectionflags	@""
	.align	16
	.zero		1024


//--------------------- .nv.shared.convert_fp8_e5m2_to_f32_kernel --------------------------
	.section	.nv.shared.convert_fp8_e5m2_to_f32_kernel,"aw",@nobits
	.sectionflags	@""
	.align	16
	.zero		1024


//--------------------- .nv.shared.convert_f32_to_fp8_e5m2_kernel --------------------------
	.section	.nv.shared.convert_f32_to_fp8_e5m2_kernel,"aw",@nobits
	.sectionflags	@""
	.align	16
	.zero		1024


//--------------------- .nv.shared.convert_fp8_e4m3_to_f32_kernel --------------------------
	.section	.nv.shared.convert_fp8_e4m3_to_f32_kernel,"aw",@nobits
	.sectionflags	@""
	.align	16
	.zero		1024


//--------------------- .nv.shared.convert_f32_to_fp8_e4m3_kernel --------------------------
	.section	.nv.shared.convert_f32_to_fp8_e4m3_kernel,"aw",@nobits
	.sectionflags	@""
	.align	16
	.zero		1024


//--------------------- .nv.constant0.compute_fp8_scale_kernel --------------------------
	.section	.nv.constant0.compute_fp8_scale_kernel,"a",@progbits
	.sectionflags	@""
	.align	4
.nv.constant0.compute_fp8_scale_kernel:
	.zero		920


//--------------------- .nv.constant0.fp8_f16_gemm_kernel --------------------------
	.section	.nv.constant0.fp8_f16_gemm_kernel,"a",@progbits
	.sectionflags	@""
	.align	4
.nv.constant0.fp8_f16_gemm_kernel:
	.zero		936


//--------------------- .nv.constant0.fp8_gemm_e4m3_f16_kernel --------------------------
	.section	.nv.constant0.fp8_gemm_e4m3_f16_kernel,"a",@progbits
	.sectionflags	@""
	.align	4
.nv.constant0.fp8_gemm_e4m3_f16_kernel:
	.zero		940


//--------------------- .nv.constant0.fp8_gemm_e4m3_kernel --------------------------
	.section	.nv.constant0.fp8_gemm_e4m3_kernel,"a",@progbits
	.sectionflags	@""
	.align	4
.nv.constant0.fp8_gemm_e4m3_kernel:
	.zero		940


//--------------------- .nv.constant0.convert_f32_to_fp8_e4m3_vectorized_kernel --------------------------
	.section	.nv.constant0.convert_f32_to_fp8_e4m3_vectorized_kernel,"a",@progbits
	.sectionflags	@""
	.align	4
.nv.constant0.convert_f32_to_fp8_e4m3_vectorized_kernel:
	.zero		916


//--------------------- .nv.constant0.convert_fp8_e4m3_to_f32_scaled_kernel --------------------------
	.section	.nv.constant0.convert_fp8_e4m3_to_f32_scaled_kernel,"a",@progbits
	.sectionflags	@""
	.align	4
.nv.constant0.convert_fp8_e4m3_to_f32_scaled_kernel:
	.zero		920


//--------------------- .nv.constant0.convert_f32_to_fp8_e4m3_scaled_kernel --------------------------
	.section	.nv.constant0.convert_f32_to_fp8_e4m3_scaled_kernel,"a",@progbits
	.sectionflags	@""
	.align	4
.nv.constant0.convert_f32_to_fp8_e4m3_scaled_kernel:
	.zero		920


//--------------------- .nv.constant0.convert_bf16_to_f16_kernel --------------------------
	.section	.nv.constant0.convert_bf16_to_f16_kernel,"a",@progbits
	.sectionflags	@""
	.align	4
.nv.constant0.convert_bf16_to_f16_kernel:
	.zero		916


//--------------------- .nv.constant0.convert_f16_to_bf16_kernel --------------------------
	.section	.nv.constant0.convert_f16_to_bf16_kernel,"a",@progbits
	.sectionflags	@""
	.align	4
.nv.constant0.convert_f16_to_bf16_kernel:
	.zero		916


//--------------------- .nv.constant0.convert_bf16_to_f32_kernel --------------------------
	.section	.nv.constant0.convert_bf16_to_f32_kernel,"a",@progbits
	.sectionflags	@""
	.align	4
.nv.constant0.convert_bf16_to_f32_kernel:
	.zero		916


//--------------------- .nv.constant0.convert_f32_to_bf16_kernel --------------------------
	.section	.nv.constant0.convert_f32_to_bf16_kernel,"a",@progbits
	.sectionflags	@""
	.align	4
.nv.constant0.convert_f32_to_bf16_kernel:
	.zero		916


//--------------------- .nv.constant0.convert_f16_to_f32_kernel --------------------------
	.section	.nv.constant0.convert_f16_to_f32_kernel,"a",@progbits
	.sectionflags	@""
	.align	4
.nv.constant0.convert_f16_to_f32_kernel:
	.zero		916


//--------------------- .nv.constant0.convert_f32_to_f16_kernel --------------------------
	.section	.nv.constant0.convert_f32_to_f16_kernel,"a",@progbits
	.sectionflags	@""
	.align	4
.nv.constant0.convert_f32_to_f16_kernel:
	.zero		916


//--------------------- .nv.constant0.convert_fp8_e4m3_to_bf16_kernel --------------------------
	.section	.nv.constant0.convert_fp8_e4m3_to_bf16_kernel,"a",@progbits
	.sectionflags	@""
	.align	4
.nv.constant0.convert_fp8_e4m3_to_bf16_kernel:
	.zero		916


//--------------------- .nv.constant0.convert_bf16_to_fp8_e4m3_kernel --------------------------
	.section	.nv.constant0.convert_bf16_to_fp8_e4m3_kernel,"a",@progbits
	.sectionflags	@""
	.align	4
.nv.constant0.convert_bf16_to_fp8_e4m3_kernel:
	.zero		916


//--------------------- .nv.constant0.convert_fp8_e5m2_to_f16_kernel --------------------------
	.section	.nv.constant0.convert_fp8_e5m2_to_f16_kernel,"a",@progbits
	.sectionflags	@""
	.align	4
.nv.constant0.convert_fp8_e5m2_to_f16_kernel:
	.zero		916


//--------------------- .nv.constant0.convert_f16_to_fp8_e5m2_kernel --------------------------
	.section	.nv.constant0.convert_f16_to_fp8_e5m2_kernel,"a",@progbits
	.sectionflags	@""
	.align	4
.nv.constant0.convert_f16_to_fp8_e5m2_kernel:
	.zero		916


//--------------------- .nv.constant0.convert_fp8_e4m3_to_f16_kernel --------------------------
	.section	.nv.constant0.convert_fp8_e4m3_to_f16_kernel,"a",@progbits
	.sectionflags	@""
	.align	4
.nv.constant0.convert_fp8_e4m3_to_f16_kernel:
	.zero		916


//--------------------- .nv.constant0.convert_f16_to_fp8_e4m3_kernel --------------------------
	.section	.nv.constant0.convert_f16_to_fp8_e4m3_kernel,"a",@progbits
	.sectionflags	@""
	.align	4
.nv.constant0.convert_f16_to_fp8_e4m3_kernel:
	.zero		916


//--------------------- .nv.constant0.convert_fp8_e5m2_to_f32_kernel --------------------------
	.section	.nv.constant0.convert_fp8_e5m2_to_f32_kernel,"a",@progbits
	.sectionflags	@""
	.align	4
.nv.constant0.convert_fp8_e5m2_to_f32_kernel:
	.zero		916


//--------------------- .nv.constant0.convert_f32_to_fp8_e5m2_kernel --------------------------
	.section	.nv.constant0.convert_f32_to_fp8_e5m2_kernel,"a",@progbits
	.sectionflags	@""
	.align	4
.nv.constant0.convert_f32_to_fp8_e5m2_kernel:
	.zero		916


//--------------------- .nv.constant0.convert_fp8_e4m3_to_f32_kernel --------------------------
	.section	.nv.constant0.convert_fp8_e4m3_to_f32_kernel,"a",@progbits
	.sectionflags	@""
	.align	4
.nv.constant0.convert_fp8_e4m3_to_f32_kernel:
	.zero		916


//--------------------- .nv.constant0.convert_f32_to_fp8_e4m3_kernel --------------------------
	.section	.nv.constant0.convert_f32_to_fp8_e4m3_kernel,"a",@progbits
	.sectionflags	@""
	.align	4
.nv.constant0.convert_f32_to_fp8_e4m3_kernel:
	.zero		916


//--------------------- SYMBOLS --------------------------

	.type		.nv.reservedSmem.offset0,@object
	.size		.nv.reservedSmem.offset0,0x4
	.type		.nv.reservedSmem.cap,@object
	.size		.nv.reservedSmem.cap,0x4
